def matmul_kernel(
    a_ptr,
    b_ptr,
    c_ptr,
    M,
    N,
    K,
    stride_am,
    stride_ak,
    stride_bk,
    stride_bn,
    stride_cm,
    stride_cn,
    BLOCK_M: tl.constexpr,
    BLOCK_N: tl.constexpr,
    BLOCK_K: tl.constexpr,
    GROUP_M: tl.constexpr,
):
    pid = tl.program_id(axis=0)
    num_pid_m = tl.cdiv(M, BLOCK_M)
    num_pid_n = tl.cdiv(N, BLOCK_N)
    num_pid_in_group = GROUP_M * num_pid_n
    group_id = pid // num_pid_in_group
    first_pid_m = group_id * GROUP_M
    group_size_m = min(num_pid_m - first_pid_m, GROUP_M)
    pid_m = first_pid_m + ((pid % num_pid_in_group) % group_size_m)
    pid_n = (pid % num_pid_in_group) // group_size_m

    offs_am = (pid_m * BLOCK_M + tl.arange(0, BLOCK_M)) % M
    offs_bn = (pid_n * BLOCK_N + tl.arange(0, BLOCK_N)) % N
    offs_k = tl.arange(0, BLOCK_K)
    a_ptrs = a_ptr + offs_am[:, None] * stride_am + offs_k[None, :] * stride_ak
    b_ptrs = b_ptr + offs_k[:, None] * stride_bk + offs_bn[None, :] * stride_bn

    acc = tl.zeros((BLOCK_M, BLOCK_N), dtype=tl.float32)
    for kk in range(0, tl.cdiv(K, BLOCK_K)):
        a = tl.load(a_ptrs, mask=offs_k[None, :] < K - kk * BLOCK_K, other=0.0)
        b = tl.load(b_ptrs, mask=offs_k[:, None] < K - kk * BLOCK_K, other=0.0)
        acc = tl.dot(a, b, acc)
        a_ptrs += BLOCK_K * stride_ak
        b_ptrs += BLOCK_K * stride_bk

    c = acc.to(c_ptr.dtype.element_ty)
    offs_cm = pid_m * BLOCK_M + tl.arange(0, BLOCK_M)
    offs_cn = pid_n * BLOCK_N + tl.arange(0, BLOCK_N)
    c_ptrs = c_ptr + offs_cm[:, None] * stride_cm + offs_cn[None, :] * stride_cn
    mask = (offs_cm[:, None] < M) & (offs_cn[None, :] < N)
    tl.store(c_ptrs, c, mask=mask)

# config = {"BLOCK_K": 128, "BLOCK_M": 64, "BLOCK_N": 64, "GROUP_M": 8, "arch": "sm_90", "dtype": "fp32", "num_ctas": 1, "num_stages": 3, "num_warps": 16}
# arch = sm_90


// ===== COMPILED SASS (sm_90a) =====

	.target	sm_90a

	.elftype	@"ET_EXEC"


//--------------------- .note.nv.tkinfo           --------------------------
	.section	.note.nv.tkinfo,"",@"SHT_NOTE"
	.sectionflags	@"SHF_NOTE_NV_TKINFO"
	.tkinfo
        /*0018*/ 	.word	0x00000002
        /*0030*/ 	.string	""
        /*0030*/ 	.string	"ptxas"
        /*0030*/ 	.string	"Cuda compilation tools, release 13.0, V13.0.88"
        /*0030*/ 	.string	"Build cuda_13.0.r13.0/compiler.36424714_0"
        /*0030*/ 	.string	"-v  -suppress-debug-info  -lineinfo  -arch sm_90a "



//--------------------- .note.nv.cuinfo           --------------------------
	.section	.note.nv.cuinfo,"",@"SHT_NOTE"
	.sectionflags	@"SHF_NOTE_NV_CUINFO"
        /*0018*/ 	.short	0x0002
        /*001a*/ 	.short	0x005a
        /*001c*/ 	.short	0x0082
	.zero		2


//--------------------- .nv.info                  --------------------------
	.section	.nv.info,"",@"SHT_CUDA_INFO"
	.align	4


	//----- nvinfo : EIATTR_REGCOUNT
	.align		4
        /*0000*/ 	.byte	0x04, 0x2f
        /*0002*/ 	.short	(.L_1 - .L_0)
	.align		4
.L_0:
        /*0004*/ 	.word	index@(matmul_kernel)
        /*0008*/ 	.word	0x00000080


	//----- nvinfo : EIATTR_FRAME_SIZE
	.align		4
.L_1:
        /*000c*/ 	.byte	0x04, 0x11
        /*000e*/ 	.short	(.L_3 - .L_2)
	.align		4
.L_2:
        /*0010*/ 	.word	index@(matmul_kernel)
        /*0014*/ 	.word	0x00000000


	//----- nvinfo : EIATTR_MIN_STACK_SIZE
	.align		4
.L_3:
        /*0018*/ 	.byte	0x04, 0x12
        /*001a*/ 	.short	(.L_5 - .L_4)
	.align		4
.L_4:
        /*001c*/ 	.word	index@(matmul_kernel)
        /*0020*/ 	.word	0x00000000
.L_5:


//--------------------- .nv.compat                --------------------------
	.section	.nv.compat,"",@"SHT_CUDA_COMPAT_INFO"
	.align	4
        /*0000*/ 	.byte	0x02, 0x09, 0x01, 0x00, 0x02, 0x02, 0x04, 0x00, 0x02, 0x05, 0x05, 0x00, 0x03, 0x07, 0x01, 0x01
        /*0010*/ 	.byte	0x02, 0x03, 0x00, 0x00, 0x02, 0x06, 0x01, 0x00, 0x04, 0x0b, 0x08, 0x00, 0x00, 0x00, 0x00, 0x00
        /*0020*/ 	.byte	0x00, 0x00, 0x00, 0x00


//--------------------- .nv.info.matmul_kernel    --------------------------
	.section	.nv.info.matmul_kernel,"",@"SHT_CUDA_INFO"
	.sectionflags	@""
	.align	4


	//----- nvinfo : EIATTR_CUDA_API_VERSION
	.align		4
        /*0000*/ 	.byte	0x04, 0x37
        /*0002*/ 	.short	(.L_7 - .L_6)
.L_6:
        /*0004*/ 	.word	0x00000082


	//----- nvinfo : EIATTR_KPARAM_INFO
	.align		4
.L_7:
        /*0008*/ 	.byte	0x04, 0x17
        /*000a*/ 	.short	(.L_9 - .L_8)
.L_8:
        /*000c*/ 	.word	0x00000000
        /*0010*/ 	.short	0x000d
        /*0012*/ 	.short	0x0048
        /*0014*/ 	.byte	0x00, 0xf4, 0x21, 0x00


	//----- nvinfo : EIATTR_KPARAM_INFO
	.align		4
.L_9:
        /*0018*/ 	.byte	0x04, 0x17
        /*001a*/ 	.short	(.L_11 - .L_10)
.L_10:
        /*001c*/ 	.word	0x00000000
        /*0020*/ 	.short	0x000c
        /*0022*/ 	.short	0x0040
        /*0024*/ 	.byte	0x00, 0xf4, 0x21, 0x00


	//----- nvinfo : EIATTR_KPARAM_INFO
	.align		4
.L_11:
        /*0028*/ 	.byte	0x04, 0x17
        /*002a*/ 	.short	(.L_13 - .L_12)
.L_12:
        /*002c*/ 	.word	0x00000000
        /*0030*/ 	.short	0x000b
        /*0032*/ 	.short	0x0038
        /*0034*/ 	.byte	0x00, 0xf0, 0x11, 0x00


	//----- nvinfo : EIATTR_KPARAM_INFO
	.align		4
.L_13:
        /*0038*/ 	.byte	0x04, 0x17
        /*003a*/ 	.short	(.L_15 - .L_14)
.L_14:
        /*003c*/ 	.word	0x00000000
        /*0040*/ 	.short	0x000a
        /*0042*/ 	.short	0x0034
        /*0044*/ 	.byte	0x00, 0xf0, 0x11, 0x00


	//----- nvinfo : EIATTR_KPARAM_INFO
	.align		4
.L_15:
        /*0048*/ 	.byte	0x04, 0x17
        /*004a*/ 	.short	(.L_17 - .L_16)
.L_16:
        /*004c*/ 	.word	0x00000000
        /*0050*/ 	.short	0x0009
        /*0052*/ 	.short	0x0030
        /*0054*/ 	.byte	0x00, 0xf0, 0x11, 0x00


	//----- nvinfo : EIATTR_KPARAM_INFO
	.align		4
.L_17:
        /*0058*/ 	.byte	0x04, 0x17
        /*005a*/ 	.short	(.L_19 - .L_18)
.L_18:
        /*005c*/ 	.word	0x00000000
        /*0060*/ 	.short	0x0008
        /*0062*/ 	.short	0x002c
        /*0064*/ 	.byte	0x00, 0xf0, 0x11, 0x00


	//----- nvinfo : EIATTR_KPARAM_INFO
	.align		4
.L_19:
        /*0068*/ 	.byte	0x04, 0x17
        /*006a*/ 	.short	(.L_21 - .L_20)
.L_20:
        /*006c*/ 	.word	0x00000000
        /*0070*/ 	.short	0x0007
        /*0072*/ 	.short	0x0028
        /*0074*/ 	.byte	0x00, 0xf0, 0x11, 0x00


	//----- nvinfo : EIATTR_KPARAM_INFO
	.align		4
.L_21:
        /*0078*/ 	.byte	0x04, 0x17
        /*007a*/ 	.short	(.L_23 - .L_22)
.L_22:
        /*007c*/ 	.word	0x00000000
        /*0080*/ 	.short	0x0006
        /*0082*/ 	.short	0x0024
        /*0084*/ 	.byte	0x00, 0xf0, 0x11, 0x00


	//----- nvinfo : EIATTR_KPARAM_INFO
	.align		4
.L_23:
        /*0088*/ 	.byte	0x04, 0x17
        /*008a*/ 	.short	(.L_25 - .L_24)
.L_24:
        /*008c*/ 	.word	0x00000000
        /*0090*/ 	.short	0x0005
        /*0092*/ 	.short	0x0020
        /*0094*/ 	.byte	0x00, 0xf0, 0x11, 0x00


	//----- nvinfo : EIATTR_KPARAM_INFO
	.align		4
.L_25:
        /*0098*/ 	.byte	0x04, 0x17
        /*009a*/ 	.short	(.L_27 - .L_26)
.L_26:
        /*009c*/ 	.word	0x00000000
        /*00a0*/ 	.short	0x0004
        /*00a2*/ 	.short	0x001c
        /*00a4*/ 	.byte	0x00, 0xf0, 0x11, 0x00


	//----- nvinfo : EIATTR_KPARAM_INFO
	.align		4
.L_27:
        /*00a8*/ 	.byte	0x04, 0x17
        /*00aa*/ 	.short	(.L_29 - .L_28)
.L_28:
        /*00ac*/ 	.word	0x00000000
        /*00b0*/ 	.short	0x0003
        /*00b2*/ 	.short	0x0018
        /*00b4*/ 	.byte	0x00, 0xf0, 0x11, 0x00


	//----- nvinfo : EIATTR_KPARAM_INFO
	.align		4
.L_29:
        /*00b8*/ 	.byte	0x04, 0x17
        /*00ba*/ 	.short	(.L_31 - .L_30)
.L_30:
        /*00bc*/ 	.word	0x00000000
        /*00c0*/ 	.short	0x0002
        /*00c2*/ 	.short	0x0010
        /*00c4*/ 	.byte	0x00, 0xf4, 0x21, 0x00


	//----- nvinfo : EIATTR_KPARAM_INFO
	.align		4
.L_31:
        /*00c8*/ 	.byte	0x04, 0x17
        /*00ca*/ 	.short	(.L_33 - .L_32)
.L_32:
        /*00cc*/ 	.word	0x00000000
        /*00d0*/ 	.short	0x0001
        /*00d2*/ 	.short	0x0008
        /*00d4*/ 	.byte	0x00, 0xf4, 0x21, 0x00


	//----- nvinfo : EIATTR_KPARAM_INFO
	.align		4
.L_33:
        /*00d8*/ 	.byte	0x04, 0x17
        /*00da*/ 	.short	(.L_35 - .L_34)
.L_34:
        /*00dc*/ 	.word	0x00000000
        /*00e0*/ 	.short	0x0000
        /*00e2*/ 	.short	0x0000
        /*00e4*/ 	.byte	0x00, 0xf4, 0x21, 0x00


	//----- nvinfo : EIATTR_SPARSE_MMA_MASK
	.align		4
.L_35:
        /*00e8*/ 	.byte	0x03, 0x50
        /*00ea*/ 	.short	0x0000


	//----- nvinfo : EIATTR_MAXREG_COUNT
	.align		4
        /*00ec*/ 	.byte	0x03, 0x1b
        /*00ee*/ 	.short	0x0080


	//----- nvinfo : EIATTR_NUM_BARRIERS
	.align		4
        /*00f0*/ 	.byte	0x02, 0x4c
        /*00f2*/ 	.byte	0x01
	.zero		1


	//----- nvinfo : EIATTR_MERCURY_ISA_VERSION
	.align		4
        /*00f4*/ 	.byte	0x03, 0x5f
        /*00f6*/ 	.short	0x0101


	//----- nvinfo : EIATTR_EXIT_INSTR_OFFSETS
	.align		4
        /*00f8*/ 	.byte	0x04, 0x1c
        /*00fa*/ 	.short	(.L_37 - .L_36)


	//   ....[0]....
.L_36:
        /*00fc*/ 	.word	0x00005270


	//   ....[1]....
        /*0100*/ 	.word	0x00005290


	//----- nvinfo : EIATTR_REQNTID
	.align		4
.L_37:
        /*0104*/ 	.byte	0x04, 0x10
        /*0106*/ 	.short	(.L_39 - .L_38)
.L_38:
        /*0108*/ 	.word	0x00000200
        /*010c*/ 	.word	0x00000001
        /*0110*/ 	.word	0x00000001


	//----- nvinfo : EIATTR_CBANK_PARAM_SIZE
	.align		4
.L_39:
        /*0114*/ 	.byte	0x03, 0x19
        /*0116*/ 	.short	0x0050


	//----- nvinfo : EIATTR_PARAM_CBANK
	.align		4
        /*0118*/ 	.byte	0x04, 0x0a
        /*011a*/ 	.short	(.L_41 - .L_40)
	.align		4
.L_40:
        /*011c*/ 	.word	index@(.nv.constant0.matmul_kernel)
        /*0120*/ 	.short	0x0210
        /*0122*/ 	.short	0x0050


	//----- nvinfo : EIATTR_SW_WAR
	.align		4
.L_41:
        /*0124*/ 	.byte	0x04, 0x36
        /*0126*/ 	.short	(.L_43 - .L_42)
.L_42:
        /*0128*/ 	.word	0x00000008
.L_43:


//--------------------- .nv.callgraph             --------------------------
	.section	.nv.callgraph,"",@"SHT_CUDA_CALLGRAPH"
	.align	4
	.sectionentsize	8
	.align		4
        /*0000*/ 	.word	0x00000000
	.align		4
        /*0004*/ 	.word	0xffffffff
	.align		4
        /*0008*/ 	.word	0x00000000
	.align		4
        /*000c*/ 	.word	0xfffffffe
	.align		4
        /*0010*/ 	.word	0x00000000
	.align		4
        /*0014*/ 	.word	0xfffffffd
	.align		4
        /*0018*/ 	.word	0x00000000
	.align		4
        /*001c*/ 	.word	0xfffffffc


//--------------------- .text.matmul_kernel       --------------------------
	.section	.text.matmul_kernel,"ax",@progbits
	.align	128
        .global         matmul_kernel
        .type           matmul_kernel,@function
        .size           matmul_kernel,(.L_x_3 - matmul_kernel)
        .other          matmul_kernel,@"STO_CUDA_ENTRY STV_DEFAULT"
matmul_kernel:
.text.matmul_kernel:
[----:B------:R-:W-:Y:S01]  /*0000*/  LDC R1, c[0x0][0x28] ;  /* 0x00000a00ff017b82 */ /* 0x000fe20000000800 */
[----:B------:R-:W-:Y:S01]  /*0010*/  ULDC.64 UR16, c[0x0][0x228] ;  /* 0x00008a0000107ab9 */ /* 0x000fe20000000a00 */
[----:B------:R-:W1:Y:S01]  /*0020*/  S2R R4, SR_CTAID.X ;  /* 0x0000000000047919 */ /* 0x000e620000002500 */
[----:B------:R-:W-:-:S05]  /*0030*/  UIADD3 UR4, UR17, 0x3f, URZ ;  /* 0x0000003f11047890 */ /* 0x000fca000fffe03f */
[----:B------:R-:W2:Y:S01]  /*0040*/  S2UR UR8, SR_CTAID.X ;  /* 0x00000000000879c3 */ /* 0x000ea20000002500 */
[----:B------:R-:W-:Y:S01]  /*0050*/  ULDC.64 UR22, c[0x0][0x238] ;  /* 0x00008e0000167ab9 */ /* 0x000fe20000000a00 */
[----:B------:R-:W3:Y:S01]  /*0060*/  S2R R22, SR_TID.X ;  /* 0x0000000000167919 */ /* 0x000ee20000002100 */
[----:B------:R-:W-:Y:S01]  /*0070*/  USHF.R.S32.HI UR5, URZ, 0x1f, UR4 ;  /* 0x0000001f3f057899 */ /* 0x000fe20008011404 */
[----:B------:R-:W-:Y:S01]  /*0080*/  IMAD.U32 R97, RZ, RZ, UR22 ;  /* 0x00000016ff617e24 */ /* 0x000fe2000f8e00ff */
[----:B------:R-:W-:Y:S01]  /*0090*/  ULDC.64 UR20, c[0x0][0x210] ;  /* 0x0000840000147ab9 */ /* 0x000fe20000000a00 */
[----:B------:R-:W-:Y:S01]  /*00a0*/  IMAD.U32 R96, RZ, RZ, UR22 ;  /* 0x00000016ff607e24 */ /* 0x000fe2000f8e00ff */
[----:B------:R-:W-:Y:S01]  /*00b0*/  ULEA.HI UR5, UR5, UR4, URZ, 0x6 ;  /* 0x0000000405057291 */ /* 0x000fe2000f8f303f */
[----:B------:R-:W-:Y:S02]  /*00c0*/  ULDC.64 UR24, c[0x0][0x218] ;  /* 0x0000860000187ab9 */ /* 0x000fe40000000a00 */
[----:B------:R-:W-:Y:S01]  /*00d0*/  UMOV UR4, URZ ;  /* 0x0000003f00047c82 */ /* 0x000fe20008000000 */
[----:B------:R-:W-:Y:S01]  /*00e0*/  USHF.R.S32.HI UR5, URZ, 0x6, UR5 ;  /* 0x000000063f057899 */ /* 0x000fe20008011405 */
[----:B------:R-:W-:Y:S01]  /*00f0*/  UMOV UR15, 0x400 ;  /* 0x00000400000f7882 */ /* 0x000fe20000000000 */
[----:B------:R-:W-:-:S02]  /*0100*/  ULDC.64 UR28, c[0x0][0x208] ;  /* 0x00008200001c7ab9 */ /* 0x000fc40000000a00 */
[----:B------:R-:W-:Y:S02]  /*0110*/  USHF.L.U32 UR6, UR5, 0x3, URZ ;  /* 0x0000000305067899 */ /* 0x000fe4000800063f */
[----:B------:R-:W-:-:S04]  /*0120*/  USHF.L.U32 UR18, UR22, 0x7, URZ ;  /* 0x0000000716127899 */ /* 0x000fc8000800063f */
[----:B------:R-:W-:-:S05]  /*0130*/  IMAD.U32 R3, RZ, RZ, UR6 ;  /* 0x00000006ff037e24 */ /* 0x000fca000f8e00ff */
[-C--:B------:R-:W-:Y:S02]  /*0140*/  IABS R0, R3.reuse ;  /* 0x0000000300007213 */ /* 0x080fe40000000000 */
[----:B------:R-:W-:Y:S02]  /*0150*/  IABS R3, R3 ;  /* 0x0000000300037213 */ /* 0x000fe40000000000 */
[----:B------:R-:W-:Y:S02]  /*0160*/  R2UR UR10, R0 ;  /* 0x00000000000a72ca */ /* 0x000fe400000e0000 */
[----:B-1----:R-:W-:Y:S01]  /*0170*/  IABS R4, R4 ;  /* 0x0000000400047213 */ /* 0x002fe20000000000 */
[C---:B---3--:R-:W-:Y:S01]  /*0180*/  IMAD.SHL.U32 R9, R22.reuse, 0x4, RZ ;  /* 0x0000000416097824 */ /* 0x048fe200078e00ff */
[----:B------:R-:W-:Y:S02]  /*0190*/  LOP3.LUT R7, R22, 0x60, RZ, 0xc0, !PT ;  /* 0x0000006016077812 */ /* 0x000fe400078ec0ff */
[----:B------:R-:W-:-:S02]  /*01a0*/  R2UR UR9, R4 ;  /* 0x00000000040972ca */ /* 0x000fc400000e0000 */
[C---:B------:R-:W-:Y:S02]  /*01b0*/  LOP3.LUT R111, R22.reuse, 0x3f, RZ, 0xc0, !PT ;  /* 0x0000003f166f7812 */ /* 0x040fe400078ec0ff */
[----:B------:R-:W-:-:S03]  /*01c0*/  LOP3.LUT R40, R22, 0x7f, RZ, 0xc0, !PT ;  /* 0x0000007f16287812 */ /* 0x000fc600078ec0ff */
[----:B------:R-:W1:Y:S08]  /*01d0*/  I2F.RP R0, UR10 ;  /* 0x0000000a00007d06 */ /* 0x000e700008209400 */
[----:B-1----:R-:W1:Y:S02]  /*01e0*/  MUFU.RCP R0, R0 ;  /* 0x0000000000007308 */ /* 0x002e640000001000 */
[----:B-1----:R-:W-:-:S02]  /*01f0*/  VIADD R2, R0, 0xffffffe ;  /* 0x0ffffffe00027836 */ /* 0x002fc40000000000 */
[----:B------:R-:W-:-:S04]  /*0200*/  IMAD.MOV R0, RZ, RZ, -R3 ;  /* 0x000000ffff007224 */ /* 0x000fc800078e0a03 */
[----:B------:R-:W1:Y:S02]  /*0210*/  F2I.FTZ.U32.TRUNC.NTZ R2, R2 ;  /* 0x0000000200027305 */ /* 0x000e64000021f000 */
[----:B-1----:R-:W-:-:S13]  /*0220*/  R2UR UR5, R2 ;  /* 0x00000000020572ca */ /* 0x002fda00000e0000 */
[----:B------:R-:W-:-:S04]  /*0230*/  UIADD3 UR7, URZ, -UR5, URZ ;  /* 0x800000053f077290 */ /* 0x000fc8000fffe03f */
[----:B------:R-:W-:-:S04]  /*0240*/  UIMAD UR7, UR7, UR10, URZ ;  /* 0x0000000a070772a4 */ /* 0x000fc8000f8e023f */
[----:B------:R-:W-:-:S03]  /*0250*/  UIMAD.WIDE.U32 UR4, UR5, UR7, UR4 ;  /* 0x00000007050472a5 */ /* 0x000fc6000f8e0004 */
[----:B------:R-:W-:Y:S01]  /*0260*/  R2UR UR7, R0 ;  /* 0x00000000000772ca */ /* 0x000fe200000e0000 */
[----:B------:R-:W-:-:S12]  /*0270*/  UIMAD.WIDE.U32 UR4, UR5, UR9, URZ ;  /* 0x00000009050472a5 */ /* 0x000fd8000f8e003f */
[----:B------:R-:W-:-:S04]  /*0280*/  UIMAD UR4, UR5, UR7, UR9 ;  /* 0x00000007050472a4 */ /* 0x000fc8000f8e0209 */
[----:B------:R-:W-:-:S11]  /*0290*/  UISETP.GT.U32.AND UP0, UPT, UR10, UR4, UPT ;  /* 0x000000040a00728c */ /* 0x000fd6000bf04070 */
[----:B------:R-:W-:Y:S02]  /*02a0*/  @!UP0 UIADD3 UR4, UR4, -UR10, URZ ;  /* 0x8000000a04048290 */ /* 0x000fe4000fffe03f */
[----:B------:R-:W-:Y:S02]  /*02b0*/  @!UP0 UIADD3 UR5, UR5, 0x1, URZ ;  /* 0x0000000105058890 */ /* 0x000fe4000fffe03f */
[----:B------:R-:W-:Y:S02]  /*02c0*/  UISETP.GE.U32.AND UP1, UPT, UR4, UR10, UPT ;  /* 0x0000000a0400728c */ /* 0x000fe4000bf26070 */
[----:B--2---:R-:W-:-:S04]  /*02d0*/  ULOP3.LUT UR4, UR8, UR6, URZ, 0x3c, !UPT ;  /* 0x0000000608047292 */ /* 0x004fc8000f8e3c3f */
[----:B------:R-:W-:Y:S02]  /*02e0*/  UISETP.GE.AND UP0, UPT, UR4, URZ, UPT ;  /* 0x0000003f0400728c */ /* 0x000fe4000bf06270 */
[----:B------:R-:W-:-:S03]  /*02f0*/  UIADD3 UR4, UR16, 0x3f, URZ ;  /* 0x0000003f10047890 */ /* 0x000fc6000fffe03f */
[----:B------:R-:W-:Y:S02]  /*0300*/  @UP1 UIADD3 UR5, UR5, 0x1, URZ ;  /* 0x0000000105051890 */ /* 0x000fe4000fffe03f */
[----:B------:R-:W-:-:S05]  /*0310*/  UISETP.NE.AND UP1, UPT, UR6, URZ, UPT ;  /* 0x0000003f0600728c */ /* 0x000fca000bf25270 */
[----:B------:R-:W-:Y:S01]  /*0320*/  UMOV UR7, UR5 ;  /* 0x0000000500077c82 */ /* 0x000fe20008000000 */
[----:B------:R-:W-:Y:S02]  /*0330*/  USHF.R.S32.HI UR5, URZ, 0x1f, UR4 ;  /* 0x0000001f3f057899 */ /* 0x000fe40008011404 */
[----:B------:R-:W-:Y:S02]  /*0340*/  @!UP0 UIADD3 UR7, -UR7, URZ, URZ ;  /* 0x0000003f07078290 */ /* 0x000fe4000fffe13f */
[----:B------:R-:W-:Y:S02]  /*0350*/  ULEA.HI UR5, UR5, UR4, URZ, 0x6 ;  /* 0x0000000405057291 */ /* 0x000fe4000f8f303f */
[----:B------:R-:W-:Y:S01]  /*0360*/  @!UP1 ULOP3.LUT UR7, URZ, UR6, URZ, 0x33, !UPT ;  /* 0x000000063f079292 */ /* 0x000fe2000f8e333f */
[----:B------:R-:W-:-:S03]  /*0370*/  UMOV UR4, URZ ;  /* 0x0000003f00047c82 */ /* 0x000fc60008000000 */
[----:B------:R-:W-:Y:S02]  /*0380*/  USHF.L.U32 UR9, UR7, 0x3, URZ ;  /* 0x0000000307097899 */ /* 0x000fe4000800063f */
[----:B------:R-:W-:Y:S02]  /*0390*/  UIADD3 UR7, -UR7, URZ, URZ ;  /* 0x0000003f07077290 */ /* 0x000fe4000fffe13f */
[----:B------:R-:W-:Y:S02]  /*03a0*/  ULEA.HI.SX32 UR5, UR5, -UR9, 0x1a ;  /* 0x8000000905057291 */ /* 0x000fe4000f8fd23f */
[----:B------:R-:W-:Y:S02]  /*03b0*/  UIMAD UR11, UR6, UR7, UR8 ;  /* 0x00000007060b72a4 */ /* 0x000fe4000f8e0208 */
[----:B------:R-:W-:-:S04]  /*03c0*/  UISETP.LT.AND UP0, UPT, UR5, 0x8, UPT ;  /* 0x000000080500788c */ /* 0x000fc8000bf01270 */
[----:B------:R-:W-:Y:S01]  /*03d0*/  USEL UR10, UR5, 0x8, UP0 ;  /* 0x00000008050a7887 */ /* 0x000fe20008000000 */
[----:B------:R-:W-:-:S05]  /*03e0*/  IMAD.U32 R4, RZ, RZ, UR11 ;  /* 0x0000000bff047e24 */ /* 0x000fca000f8e00ff */
[----:B------:R-:W-:Y:S01]  /*03f0*/  IMAD.U32 R3, RZ, RZ, UR10 ;  /* 0x0000000aff037e24 */ /* 0x000fe2000f8e00ff */
[----:B------:R-:W-:-:S04]  /*0400*/  IABS R4, R4 ;  /* 0x0000000400047213 */ /* 0x000fc80000000000 */
[-C--:B------:R-:W-:Y:S02]  /*0410*/  IABS R0, R3.reuse ;  /* 0x0000000300007213 */ /* 0x080fe40000000000 */
[----:B------:R-:W-:Y:S01]  /*0420*/  IABS R5, R3 ;  /* 0x0000000300057213 */ /* 0x000fe20000000000 */
[----:B------:R-:W-:Y:S01]  /*0430*/  IMAD.MOV.U32 R3, RZ, RZ, R4 ;  /* 0x000000ffff037224 */ /* 0x000fe200078e0004 */
[----:B------:R-:W-:Y:S02]  /*0440*/  R2UR UR12, R0 ;  /* 0x00000000000c72ca */ /* 0x000fe400000e0000 */
[----:B------:R-:W-:Y:S02]  /*0450*/  IABS R4, UR17 ;  /* 0x0000001100047c13 */ /* 0x000fe40008000000 */
[----:B------:R-:W-:-:S09]  /*0460*/  R2UR UR7, R3 ;  /* 0x00000000030772ca */ /* 0x000fd200000e0000 */
[----:B------:R-:W1:Y:S08]  /*0470*/  I2F.RP R0, UR12 ;  /* 0x0000000c00007d06 */ /* 0x000e700008209400 */
[----:B-1----:R-:W1:Y:S02]  /*0480*/  MUFU.RCP R0, R0 ;  /* 0x0000000000007308 */ /* 0x002e640000001000 */
[----:B-1----:R-:W-:-:S02]  /*0490*/  VIADD R2, R0, 0xffffffe ;  /* 0x0ffffffe00027836 */ /* 0x002fc40000000000 */
[----:B------:R-:W-:Y:S01]  /*04a0*/  IMAD.MOV R0, RZ, RZ, -R5 ;  /* 0x000000ffff007224 */ /* 0x000fe200078e0a05 */
[----:B------:R-:W-:-:S03]  /*04b0*/  IABS R5, UR16 ;  /* 0x0000001000057c13 */ /* 0x000fc60008000000 */
[----:B------:R-:W1:Y:S01]  /*04c0*/  F2I.FTZ.U32.TRUNC.NTZ R2, R2 ;  /* 0x0000000200027305 */ /* 0x000e62000021f000 */
[----:B------:R-:W-:-:S07]  /*04d0*/  R2UR UR8, R0 ;  /* 0x00000000000872ca */ /* 0x000fce00000e0000 */
[----:B------:R-:W2:Y:S01]  /*04e0*/  I2F.RP R0, R4 ;  /* 0x0000000400007306 */ /* 0x000ea20000209400 */
[----:B-1----:R-:W-:-:S07]  /*04f0*/  R2UR UR5, R2 ;  /* 0x00000000020572ca */ /* 0x002fce00000e0000 */
[----:B------:R-:W1:Y:S08]  /*0500*/  I2F.RP R2, R5 ;  /* 0x0000000500027306 */ /* 0x000e700000209400 */
[----:B--2---:R-:W2:Y:S01]  /*0510*/  MUFU.RCP R0, R0 ;  /* 0x0000000000007308 */ /* 0x004ea20000001000 */
[----:B------:R-:W-:-:S04]  /*0520*/  UIADD3 UR6, URZ, -UR5, URZ ;  /* 0x800000053f067290 */ /* 0x000fc8000fffe03f */
[----:B------:R-:W-:-:S03]  /*0530*/  UIMAD UR6, UR6, UR12, URZ ;  /* 0x0000000c060672a4 */ /* 0x000fc6000f8e023f */
[----:B-1----:R1:W3:Y:S01]  /*0540*/  MUFU.RCP R6, R2 ;  /* 0x0000000200067308 */ /* 0x0022e20000001000 */
[----:B------:R-:W-:-:S04]  /*0550*/  UIMAD.WIDE.U32 UR4, UR5, UR6, UR4 ;  /* 0x00000006050472a5 */ /* 0x000fc8000f8e0004 */
[----:B------:R-:W-:Y:S01]  /*0560*/  UIMAD.WIDE.U32 UR4, UR5, UR7, URZ ;  /* 0x00000007050472a5 */ /* 0x000fe2000f8e003f */
[----:B--2---:R-:W-:Y:S01]  /*0570*/  VIADD R3, R0, 0xffffffe ;  /* 0x0ffffffe00037836 */ /* 0x004fe20000000000 */
[----:B------:R-:W-:Y:S02]  /*0580*/  SHF.R.U32.HI R0, RZ, 0x7, R22 ;  /* 0x00000007ff007819 */ /* 0x000fe40000011616 */
[----:B------:R-:W-:Y:S01]  /*0590*/  UIMAD UR4, UR5, UR8, UR7 ;  /* 0x00000008050472a4 */ /* 0x000fe2000f8e0207 */
[----:B-1----:R-:W-:Y:S01]  /*05a0*/  IMAD.MOV.U32 R2, RZ, RZ, RZ ;  /* 0x000000ffff027224 */ /* 0x002fe200078e00ff */
[----:B------:R-:W1:Y:S01]  /*05b0*/  S2UR UR6, SR_CgaCtaId ;  /* 0x00000000000679c3 */ /* 0x000e620000008800 */
[----:B------:R-:W-:Y:S01]  /*05c0*/  SGXT.U32 R0, R0, 0x2 ;  /* 0x000000020000781a */ /* 0x000fe20000000000 */
[----:B------:R-:W-:Y:S01]  /*05d0*/  UISETP.GT.U32.AND UP0, UPT, UR12, UR4, UPT ;  /* 0x000000040c00728c */ /* 0x000fe2000bf04070 */
[----:B------:R-:W2:Y:S01]  /*05e0*/  F2I.FTZ.U32.TRUNC.NTZ R3, R3 ;  /* 0x0000000300037305 */ /* 0x000ea2000021f000 */
[----:B---3--:R-:W-:-:S09]  /*05f0*/  VIADD R6, R6, 0xffffffe ;  /* 0x0ffffffe06067836 */ /* 0x008fd20000000000 */
[----:B------:R-:W-:Y:S02]  /*0600*/  @!UP0 UIADD3 UR4, UR4, -UR12, URZ ;  /* 0x8000000c04048290 */ /* 0x000fe4000fffe03f */
[----:B------:R-:W-:Y:S02]  /*0610*/  @!UP0 UIADD3 UR5, UR5, 0x1, URZ ;  /* 0x0000000105058890 */ /* 0x000fe4000fffe03f */
[----:B------:R-:W-:Y:S01]  /*0620*/  UISETP.GE.U32.AND UP1, UPT, UR4, UR12, UPT ;  /* 0x0000000c0400728c */ /* 0x000fe2000bf26070 */
[----:B--2---:R-:W-:Y:S01]  /*0630*/  IMAD.MOV R11, RZ, RZ, -R3 ;  /* 0x000000ffff0b7224 */ /* 0x004fe200078e0a03 */
[----:B------:R-:W-:-:S04]  /*0640*/  ULOP3.LUT UR4, UR11, UR10, URZ, 0x3c, !UPT ;  /* 0x0000000a0b047292 */ /* 0x000fc8000f8e3c3f */
[----:B------:R-:W-:Y:S02]  /*0650*/  UISETP.GE.AND UP0, UPT, UR4, URZ, UPT ;  /* 0x0000003f0400728c */ /* 0x000fe4000bf06270 */
[----:B-1----:R-:W-:-:S03]  /*0660*/  ULEA UR15, UR6, UR15, 0x18 ;  /* 0x0000000f060f7291 */ /* 0x002fc6000f8ec03f */
[----:B------:R-:W-:Y:S02]  /*0670*/  @UP1 UIADD3 UR5, UR5, 0x1, URZ ;  /* 0x0000000105051890 */ /* 0x000fe4000fffe03f */
[----:B------:R-:W-:-:S05]  /*0680*/  UISETP.NE.AND UP1, UPT, UR10, URZ, UPT ;  /* 0x0000003f0a00728c */ /* 0x000fca000bf25270 */
[----:B------:R-:W-:Y:S02]  /*0690*/  UMOV UR4, UR5 ;  /* 0x0000000500047c82 */ /* 0x000fe40008000000 */
[----:B------:R-:W-:-:S04]  /*06a0*/  @!UP0 UIADD3 UR4, -UR4, URZ, URZ ;  /* 0x0000003f04048290 */ /* 0x000fc8000fffe13f */
[----:B------:R-:W-:-:S04]  /*06b0*/  @!UP1 ULOP3.LUT UR4, URZ, UR10, URZ, 0x33, !UPT ;  /* 0x0000000a3f049292 */ /* 0x000fc8000f8e333f */
[----:B------:R-:W-:Y:S02]  /*06c0*/  USHF.L.U32 UR5, UR4, 0x6, URZ ;  /* 0x0000000604057899 */ /* 0x000fe4000800063f */
[----:B------:R-:W-:-:S04]  /*06d0*/  UIADD3 UR4, -UR4, URZ, URZ ;  /* 0x0000003f04047290 */ /* 0x000fc8000fffe13f */
[----:B------:R-:W-:Y:S01]  /*06e0*/  LOP3.LUT R8, R0, UR5, RZ, 0xfc, !PT ;  /* 0x0000000500087c12 */ /* 0x000fe2000f8efcff */
[----:B------:R-:W-:Y:S01]  /*06f0*/  UIMAD UR4, UR10, UR4, UR11 ;  /* 0x000000040a0472a4 */ /* 0x000fe2000f8e020b */
[----:B------:R-:W-:Y:S01]  /*0700*/  LOP3.LUT R0, R9, 0x7c, RZ, 0xc0, !PT ;  /* 0x0000007c09007812 */ /* 0x000fe200078ec0ff */
[----:B------:R-:W-:Y:S01]  /*0710*/  IMAD R9, R11, R4, RZ ;  /* 0x000000040b097224 */ /* 0x000fe200078e02ff */
[----:B------:R-:W-:Y:S01]  /*0720*/  LOP3.LUT R16, R8, 0x3c, RZ, 0xfc, !PT ;  /* 0x0000003c08107812 */ /* 0x000fe200078efcff */
[----:B------:R-:W-:Y:S01]  /*0730*/  UIADD3 UR4, UR9, UR4, URZ ;  /* 0x0000000409047290 */ /* 0x000fe2000fffe03f */
[----:B------:R-:W-:Y:S01]  /*0740*/  IABS R13, R8 ;  /* 0x00000008000d7213 */ /* 0x000fe20000000000 */
[----:B------:R-:W-:Y:S01]  /*0750*/  IMAD.HI.U32 R3, R3, R9, R2 ;  /* 0x0000000903037227 */ /* 0x000fe200078e0002 */
[----:B------:R-:W-:Y:S01]  /*0760*/  IABS R38, R16 ;  /* 0x0000001000267213 */ /* 0x000fe20000000000 */
[----:B------:R-:W-:Y:S01]  /*0770*/  ULDC.64 UR8, c[0x0][0x230] ;  /* 0x00008c0000087ab9 */ /* 0x000fe20000000a00 */
[C---:B------:R-:W-:Y:S01]  /*0780*/  LOP3.LUT R2, R22.reuse, 0x1c0, RZ, 0xc0, !PT ;  /* 0x000001c016027812 */ /* 0x040fe200078ec0ff */
[----:B------:R-:W-:Y:S01]  /*0790*/  IMAD.SHL.U32 R9, R22, 0x10, RZ ;  /* 0x0000001016097824 */ /* 0x000fe200078e00ff */
[C---:B------:R-:W-:Y:S01]  /*07a0*/  LOP3.LUT R17, R8.reuse, 0x8, RZ, 0xfc, !PT ;  /* 0x0000000808117812 */ /* 0x040fe200078efcff */
[----:B------:R-:W-:Y:S01]  /*07b0*/  IMAD.HI.U32 R10, R3, R38, RZ ;  /* 0x00000026030a7227 */ /* 0x000fe200078e00ff */
[----:B------:R-:W-:Y:S01]  /*07c0*/  SHF.R.U32.HI R2, RZ, 0x4, R2 ;  /* 0x00000004ff027819 */ /* 0x000fe20000011602 */
[----:B------:R-:W-:Y:S01]  /*07d0*/  ULDC UR10, c[0x0][0x240] ;  /* 0x00009000000a7ab9 */ /* 0x000fe20000000800 */
[----:B------:R-:W-:Y:S01]  /*07e0*/  LOP3.LUT R12, R9, 0x70, RZ, 0xc0, !PT ;  /* 0x00000070090c7812 */ /* 0x000fe200078ec0ff */
[----:B------:R-:W-:Y:S01]  /*07f0*/  IMAD.MOV R15, RZ, RZ, -R10 ;  /* 0x000000ffff0f7224 */ /* 0x000fe200078e0a0a */
[----:B------:R-:W-:Y:S01]  /*0800*/  LOP3.LUT R18, R8, 0xc, RZ, 0xfc, !PT ;  /* 0x0000000c08127812 */ /* 0x000fe200078efcff */
[----:B------:R-:W-:Y:S01]  /*0810*/  IMAD R11, R7, 0x100, R0 ;  /* 0x00000100070b7824 */ /* 0x000fe200078e0200 */
[----:B------:R-:W-:Y:S01]  /*0820*/  LOP3.LUT R0, R22, 0x180, RZ, 0xc0, !PT ;  /* 0x0000018016007812 */ /* 0x000fe200078ec0ff */
[----:B------:R1:W2:Y:S01]  /*0830*/  F2I.FTZ.U32.TRUNC.NTZ R7, R6 ;  /* 0x0000000600077305 */ /* 0x0002a2000021f000 */
[----:B------:R-:W-:Y:S01]  /*0840*/  IMAD.HI.U32 R9, R3, R13, RZ ;  /* 0x0000000d03097227 */ /* 0x000fe200078e00ff */
[----:B------:R-:W-:Y:S01]  /*0850*/  IABS R14, R18 ;  /* 0x00000012000e7213 */ /* 0x000fe20000000000 */
[----:B------:R-:W-:Y:S01]  /*0860*/  UIADD3 UR6, UR8, -0x80, URZ ;  /* 0xffffff8008067890 */ /* 0x000fe2000fffe03f */
[----:B------:R-:W-:Y:S01]  /*0870*/  LEA.HI R0, R0, R0, RZ, 0x1d ;  /* 0x0000000000007211 */ /* 0x000fe200078fe8ff */
[----:B------:R-:W-:Y:S01]  /*0880*/  IMAD R38, R4, R15, R38 ;  /* 0x0000000f04267224 */ /* 0x000fe200078e0226 */
[----:B------:R-:W-:Y:S01]  /*0890*/  LOP3.LUT R15, R8, 0x4, RZ, 0xfc, !PT ;  /* 0x00000004080f7812 */ /* 0x000fe200078efcff */
[----:B------:R-:W-:Y:S01]  /*08a0*/  IMAD.MOV R9, RZ, RZ, -R9 ;  /* 0x000000ffff097224 */ /* 0x000fe200078e0a09 */
[----:B------:R-:W-:Y:S01]  /*08b0*/  LOP3.LUT R0, R11, R0, RZ, 0x3c, !PT ;  /* 0x000000000b007212 */ /* 0x000fe200078e3cff */
[----:B------:R-:W-:Y:S01]  /*08c0*/  IMAD R11, R111, 0x80, R12 ;  /* 0x000000806f0b7824 */ /* 0x000fe200078e020c */
[C---:B------:R-:W-:Y:S01]  /*08d0*/  ISETP.GT.U32.AND P1, PT, R4.reuse, R38, PT ;  /* 0x000000260400720c */ /* 0x040fe20003f24070 */
[C---:B------:R-:W-:Y:S01]  /*08e0*/  IMAD R9, R4.reuse, R9, R13 ;  /* 0x0000000904097224 */ /* 0x040fe200078e020d */
[----:B------:R-:W-:Y:S01]  /*08f0*/  IABS R12, R15 ;  /* 0x0000000f000c7213 */ /* 0x000fe20000000000 */
[----:B-1----:R-:W-:Y:S01]  /*0900*/  IMAD.MOV.U32 R6, RZ, RZ, RZ ;  /* 0x000000ffff067224 */ /* 0x002fe200078e00ff */
[----:B------:R-:W-:Y:S01]  /*0910*/  LOP3.LUT R2, R11, R2, RZ, 0x3c, !PT ;  /* 0x000000020b027212 */ /* 0x000fe200078e3cff */
[----:B--2---:R-:W-:Y:S01]  /*0920*/  IMAD.MOV R10, RZ, RZ, -R7 ;  /* 0x000000ffff0a7224 */ /* 0x004fe200078e0a07 */
[----:B------:R-:W-:-:S02]  /*0930*/  ISETP.GT.U32.AND P0, PT, R4, R9, PT ;  /* 0x000000090400720c */ /* 0x000fc40003f04070 */
[----:B------:R-:W-:Y:S01]  /*0940*/  IABS R13, R17 ;  /* 0x00000011000d7213 */ /* 0x000fe20000000000 */
[----:B------:R-:W-:Y:S01]  /*0950*/  IMAD R11, R10, R5, RZ ;  /* 0x000000050a0b7224 */ /* 0x000fe200078e02ff */
[----:B------:R-:W-:Y:S01]  /*0960*/  ISETP.GE.AND P3, PT, R16, RZ, PT ;  /* 0x000000ff1000720c */ /* 0x000fe20003f66270 */
[----:B------:R-:W-:Y:S01]  /*0970*/  IMAD.HI.U32 R10, R3, R12, RZ ;  /* 0x0000000c030a7227 */ /* 0x000fe200078e00ff */
[----:B------:R-:W-:Y:S02]  /*0980*/  ISETP.GE.AND P2, PT, R15, RZ, PT ;  /* 0x000000ff0f00720c */ /* 0x000fe40003f46270 */
[----:B------:R-:W-:Y:S01]  /*0990*/  LOP3.LUT R16, R8, 0x18, RZ, 0xfc, !PT ;  /* 0x0000001808107812 */ /* 0x000fe200078efcff */
[----:B------:R-:W-:Y:S01]  /*09a0*/  @!P1 IMAD.IADD R38, R38, 0x1, -R4 ;  /* 0x0000000126269824 */ /* 0x000fe200078e0a04 */
[----:B------:R-:W-:Y:S01]  /*09b0*/  ISETP.GE.AND P1, PT, R17, RZ, PT ;  /* 0x000000ff1100720c */ /* 0x000fe20003f26270 */
[----:B------:R-:W-:Y:S01]  /*09c0*/  IMAD.HI.U32 R6, R7, R11, R6 ;  /* 0x0000000b07067227 */ /* 0x000fe200078e0006 */
[----:B------:R-:W-:-:S02]  /*09d0*/  IABS R19, R16 ;  /* 0x0000001000137213 */ /* 0x000fc40000000000 */
[----:B------:R-:W-:Y:S01]  /*09e0*/  ISETP.GT.U32.AND P6, PT, R4, R38, PT ;  /* 0x000000260400720c */ /* 0x000fe20003fc4070 */
[----:B------:R-:W-:Y:S01]  /*09f0*/  IMAD.MOV R7, RZ, RZ, -R10 ;  /* 0x000000ffff077224 */ /* 0x000fe200078e0a0a */
[----:B------:R-:W-:Y:S01]  /*0a00*/  ISETP.GE.AND P4, PT, R18, RZ, PT ;  /* 0x000000ff1200720c */ /* 0x000fe20003f86270 */
[----:B------:R-:W-:Y:S01]  /*0a10*/  IMAD.HI.U32 R10, R3, R13, RZ ;  /* 0x0000000d030a7227 */ /* 0x000fe200078e00ff */
[C---:B------:R-:W-:Y:S02]  /*0a20*/  LOP3.LUT R18, R8.reuse, 0x2c, RZ, 0xfc, !PT ;  /* 0x0000002c08127812 */ /* 0x040fe400078efcff */
[----:B------:R-:W-:Y:S01]  /*0a30*/  LOP3.LUT R20, R8, 0x34, RZ, 0xfc, !PT ;  /* 0x0000003408147812 */ /* 0x000fe200078efcff */
[----:B------:R-:W-:Y:S01]  /*0a40*/  @!P0 IMAD.IADD R9, R9, 0x1, -R4 ;  /* 0x0000000109098824 */ /* 0x000fe200078e0a04 */
[----:B------:R-:W-:Y:S01]  /*0a50*/  IABS R29, R18 ;  /* 0x00000012001d7213 */ /* 0x000fe20000000000 */
[----:B------:R-:W-:Y:S01]  /*0a60*/  IMAD.MOV R11, RZ, RZ, -R10 ;  /* 0x000000ffff0b7224 */ /* 0x000fe200078e0a0a */
[----:B------:R-:W-:Y:S01]  /*0a70*/  IABS R33, R20 ;  /* 0x0000001400217213 */ /* 0x000fe20000000000 */
[----:B------:R-:W-:Y:S01]  /*0a80*/  IMAD.HI.U32 R10, R3, R14, RZ ;  /* 0x0000000e030a7227 */ /* 0x000fe200078e00ff */
[----:B------:R-:W-:-:S02]  /*0a90*/  ISETP.GT.U32.AND P5, PT, R4, R9, PT ;  /* 0x000000090400720c */ /* 0x000fc40003fa4070 */
[----:B------:R-:W-:Y:S01]  /*0aa0*/  LOP3.LUT R104, R2, 0x20, RZ, 0x3c, !PT ;  /* 0x0000002002687812 */ /* 0x000fe200078e3cff */
[----:B------:R-:W-:Y:S02]  /*0ab0*/  IMAD R11, R4, R11, R13 ;  /* 0x0000000b040b7224 */ /* 0x000fe400078e020d */
[----:B------:R-:W-:Y:S02]  /*0ac0*/  IMAD.MOV R13, RZ, RZ, -R10 ;  /* 0x000000ffff0d7224 */ /* 0x000fe400078e0a0a */
[----:B------:R-:W-:Y:S01]  /*0ad0*/  @!P6 IMAD.IADD R38, R38, 0x1, -R4 ;  /* 0x000000012626e824 */ /* 0x000fe200078e0a04 */
[C---:B------:R-:W-:Y:S01]  /*0ae0*/  ISETP.GT.U32.AND P6, PT, R4.reuse, R11, PT ;  /* 0x0000000b0400720c */ /* 0x040fe20003fc4070 */
[----:B------:R-:W-:Y:S01]  /*0af0*/  IMAD R13, R4, R13, R14 ;  /* 0x0000000d040d7224 */ /* 0x000fe200078e020e */
[C---:B------:R-:W-:Y:S01]  /*0b00*/  LOP3.LUT R14, R8.reuse, 0x14, RZ, 0xfc, !PT ;  /* 0x00000014080e7812 */ /* 0x040fe200078efcff */
[----:B------:R-:W-:Y:S02]  /*0b10*/  @!P3 IMAD.MOV R38, RZ, RZ, -R38 ;  /* 0x000000ffff26b224 */ /* 0x000fe400078e0a26 */
[----:B------:R-:W-:Y:S01]  /*0b20*/  @!P5 IMAD.IADD R9, R9, 0x1, -R4 ;  /* 0x000000010909d824 */ /* 0x000fe200078e0a04 */
[----:B------:R-:W-:Y:S01]  /*0b30*/  ISETP.GE.AND P5, PT, R8, RZ, PT ;  /* 0x000000ff0800720c */ /* 0x000fe20003fa6270 */
[C---:B------:R-:W-:Y:S01]  /*0b40*/  IMAD R7, R4.reuse, R7, R12 ;  /* 0x0000000704077224 */ /* 0x040fe200078e020c */
[----:B------:R-:W-:Y:S01]  /*0b50*/  ISETP.GT.U32.AND P3, PT, R4, R13, PT ;  /* 0x0000000d0400720c */ /* 0x000fe20003f64070 */
[----:B------:R-:W-:Y:S01]  /*0b60*/  VIADD R103, R2, UR15 ;  /* 0x0000000f02677c36 */ /* 0x000fe20008000000 */
[----:B------:R-:W-:-:S02]  /*0b70*/  LOP3.LUT R12, R8, 0x10, RZ, 0xfc, !PT ;  /* 0x00000010080c7812 */ /* 0x000fc400078efcff */
[C---:B------:R-:W-:Y:S01]  /*0b80*/  ISETP.GT.U32.AND P0, PT, R4.reuse, R7, PT ;  /* 0x000000070400720c */ /* 0x040fe20003f04070 */
[----:B------:R-:W-:Y:S01]  /*0b90*/  @!P6 IMAD.IADD R11, R11, 0x1, -R4 ;  /* 0x000000010b0be824 */ /* 0x000fe200078e0a04 */
[----:B------:R-:W-:Y:S02]  /*0ba0*/  IABS R15, R12 ;  /* 0x0000000c000f7213 */ /* 0x000fe40000000000 */
[----:B------:R-:W-:Y:S02]  /*0bb0*/  IABS R17, R14 ;  /* 0x0000000e00117213 */ /* 0x000fe40000000000 */
[----:B------:R-:W-:Y:S01]  /*0bc0*/  ISETP.GT.U32.AND P6, PT, R4, R11, PT ;  /* 0x0000000b0400720c */ /* 0x000fe20003fc4070 */
[----:B------:R-:W-:-:S04]  /*0bd0*/  IMAD.HI.U32 R10, R3, R15, RZ ;  /* 0x0000000f030a7227 */ /* 0x000fc800078e00ff */
[----:B------:R-:W-:Y:S01]  /*0be0*/  @!P5 IMAD.MOV R9, RZ, RZ, -R9 ;  /* 0x000000ffff09d224 */ /* 0x000fe200078e0a09 */
[----:B------:R-:W-:Y:S01]  /*0bf0*/  ISETP.GE.AND P5, PT, R12, RZ, PT ;  /* 0x000000ff0c00720c */ /* 0x000fe20003fa6270 */
[----:B------:R-:W-:Y:S02]  /*0c00*/  @!P3 IMAD.IADD R13, R13, 0x1, -R4 ;  /* 0x000000010d0db824 */ /* 0x000fe400078e0a04 */
[----:B------:R-:W-:Y:S02]  /*0c10*/  IMAD.MOV R12, RZ, RZ, -R10 ;  /* 0x000000ffff0c7224 */ /* 0x000fe400078e0a0a */
[----:B------:R-:W-:Y:S01]  /*0c20*/  IMAD.HI.U32 R10, R3, R17, RZ ;  /* 0x00000011030a7227 */ /* 0x000fe200078e00ff */
[----:B------:R-:W-:-:S03]  /*0c30*/  ISETP.GT.U32.AND P3, PT, R4, R13, PT ;  /* 0x0000000d0400720c */ /* 0x000fc60003f64070 */
[----:B------:R-:W-:Y:S01]  /*0c40*/  IMAD R15, R4, R12, R15 ;  /* 0x0000000c040f7224 */ /* 0x000fe200078e020f */
[----:B------:R-:W-:Y:S01]  /*0c50*/  LOP3.LUT R12, R8, 0x1c, RZ, 0xfc, !PT ;  /* 0x0000001c080c7812 */ /* 0x000fe200078efcff */
[----:B------:R-:W-:Y:S02]  /*0c60*/  @!P0 IMAD.IADD R7, R7, 0x1, -R4 ;  /* 0x0000000107078824 */ /* 0x000fe400078e0a04 */
[----:B------:R-:W-:Y:S01]  /*0c70*/  IMAD.MOV R10, RZ, RZ, -R10 ;  /* 0x000000ffff0a7224 */ /* 0x000fe200078e0a0a */
[----:B------:R-:W-:Y:S01]  /*0c80*/  IABS R21, R12 ;  /* 0x0000000c00157213 */ /* 0x000fe20000000000 */
[--C-:B------:R-:W-:Y:S01]  /*0c90*/  @!P6 IMAD.IADD R11, R11, 0x1, -R4.reuse ;  /* 0x000000010b0be824 */ /* 0x100fe200078e0a04 */
[C---:B------:R-:W-:Y:S01]  /*0ca0*/  ISETP.GT.U32.AND P6, PT, R4.reuse, R15, PT ;  /* 0x0000000f0400720c */ /* 0x040fe20003fc4070 */
[C---:B------:R-:W-:Y:S01]  /*0cb0*/  IMAD R17, R4.reuse, R10, R17 ;  /* 0x0000000a04117224 */ /* 0x040fe200078e0211 */
[----:B------:R-:W-:Y:S01]  /*0cc0*/  ISETP.GT.U32.AND P0, PT, R4, R7, PT ;  /* 0x000000070400720c */ /* 0x000fe20003f04070 */
[----:B------:R-:W-:-:S02]  /*0cd0*/  @!P3 IMAD.IADD R13, R13, 0x1, -R4 ;  /* 0x000000010d0db824 */ /* 0x000fc400078e0a04 */
[----:B------:R-:W-:Y:S01]  /*0ce0*/  IMAD.HI.U32 R10, R3, R19, RZ ;  /* 0x00000013030a7227 */ /* 0x000fe200078e00ff */
[----:B------:R-:W-:-:S03]  /*0cf0*/  ISETP.GT.U32.AND P3, PT, R4, R17, PT ;  /* 0x000000110400720c */ /* 0x000fc60003f64070 */
[----:B------:R-:W-:Y:S02]  /*0d00*/  IMAD.MOV R10, RZ, RZ, -R10 ;  /* 0x000000ffff0a7224 */ /* 0x000fe400078e0a0a */
[----:B------:R-:W-:Y:S01]  /*0d10*/  @!P1 IMAD.MOV R11, RZ, RZ, -R11 ;  /* 0x000000ffff0b9224 */ /* 0x000fe200078e0a0b */
[----:B------:R-:W-:Y:S01]  /*0d20*/  ISETP.GE.AND P1, PT, R12, RZ, PT ;  /* 0x000000ff0c00720c */ /* 0x000fe20003f26270 */
[--C-:B------:R-:W-:Y:S02]  /*0d30*/  @!P6 IMAD.IADD R15, R15, 0x1, -R4.reuse ;  /* 0x000000010f0fe824 */ /* 0x100fe400078e0a04 */
[--C-:B------:R-:W-:Y:S01]  /*0d40*/  @!P0 IMAD.IADD R7, R7, 0x1, -R4.reuse ;  /* 0x0000000107078824 */ /* 0x100fe200078e0a04 */
[----:B------:R-:W-:Y:S01]  /*0d50*/  ISETP.GE.AND P0, PT, R14, RZ, PT ;  /* 0x000000ff0e00720c */ /* 0x000fe20003f06270 */
[----:B------:R-:W-:Y:S01]  /*0d60*/  IMAD R19, R4, R10, R19 ;  /* 0x0000000a04137224 */ /* 0x000fe200078e0213 */
[----:B------:R-:W-:Y:S01]  /*0d70*/  LOP3.LUT R14, R8, 0x20, RZ, 0xfc, !PT ;  /* 0x00000020080e7812 */ /* 0x000fe200078efcff */
[----:B------:R-:W-:Y:S01]  /*0d80*/  @!P3 IMAD.IADD R17, R17, 0x1, -R4 ;  /* 0x000000011111b824 */ /* 0x000fe200078e0a04 */
[----:B------:R-:W-:Y:S01]  /*0d90*/  ISETP.GT.U32.AND P6, PT, R4, R15, PT ;  /* 0x0000000f0400720c */ /* 0x000fe20003fc4070 */
[----:B------:R-:W-:Y:S01]  /*0da0*/  IMAD.HI.U32 R10, R3, R21, RZ ;  /* 0x00000015030a7227 */ /* 0x000fe200078e00ff */
[----:B------:R-:W-:-:S02]  /*0db0*/  IABS R23, R14 ;  /* 0x0000000e00177213 */ /* 0x000fc40000000000 */
[----:B------:R-:W-:Y:S01]  /*0dc0*/  ISETP.GT.U32.AND P3, PT, R4, R17, PT ;  /* 0x000000110400720c */ /* 0x000fe20003f64070 */
[----:B------:R-:W-:Y:S02]  /*0dd0*/  IMAD.MOV R10, RZ, RZ, -R10 ;  /* 0x000000ffff0a7224 */ /* 0x000fe400078e0a0a */
[----:B------:R-:W-:-:S04]  /*0de0*/  IMAD.HI.U32 R12, R3, R23, RZ ;  /* 0x00000017030c7227 */ /* 0x000fc800078e00ff */
[----:B------:R-:W-:Y:S01]  /*0df0*/  @!P4 IMAD.MOV R13, RZ, RZ, -R13 ;  /* 0x000000ffff0dc224 */ /* 0x000fe200078e0a0d */
[----:B------:R-:W-:Y:S01]  /*0e00*/  ISETP.GT.U32.AND P4, PT, R4, R19, PT ;  /* 0x000000130400720c */ /* 0x000fe20003f84070 */
[----:B------:R-:W-:Y:S02]  /*0e10*/  IMAD.MOV R12, RZ, RZ, -R12 ;  /* 0x000000ffff0c7224 */ /* 0x000fe400078e0a0c */
[--C-:B------:R-:W-:Y:S01]  /*0e20*/  @!P6 IMAD.IADD R15, R15, 0x1, -R4.reuse ;  /* 0x000000010f0fe824 */ /* 0x100fe200078e0a04 */
[----:B------:R-:W-:Y:S01]  /*0e30*/  ISETP.GE.AND P6, PT, R14, RZ, PT ;  /* 0x000000ff0e00720c */ /* 0x000fe20003fc6270 */
[----:B------:R-:W-:Y:S01]  /*0e40*/  IMAD R21, R4, R10, R21 ;  /* 0x0000000a04157224 */ /* 0x000fe200078e0215 */
[----:B------:R-:W-:Y:S01]  /*0e50*/  LOP3.LUT R14, R8, 0x28, RZ, 0xfc, !PT ;  /* 0x00000028080e7812 */ /* 0x000fe200078efcff */
[----:B------:R-:W-:Y:S01]  /*0e60*/  @!P2 IMAD.MOV R7, RZ, RZ, -R7 ;  /* 0x000000ffff07a224 */ /* 0x000fe200078e0a07 */
[----:B------:R-:W-:Y:S01]  /*0e70*/  ISETP.GE.AND P2, PT, R16, RZ, PT ;  /* 0x000000ff1000720c */ /* 0x000fe20003f46270 */
[----:B------:R-:W-:Y:S01]  /*0e80*/  IMAD R23, R4, R12, R23 ;  /* 0x0000000c04177224 */ /* 0x000fe200078e0217 */
[----:B------:R-:W-:Y:S01]  /*0e90*/  LOP3.LUT R16, R8, 0x24, RZ, 0xfc, !PT ;  /* 0x0000002408107812 */ /* 0x000fe200078efcff */
[----:B------:R-:W-:Y:S01]  /*0ea0*/  @!P5 IMAD.MOV R15, RZ, RZ, -R15 ;  /* 0x000000ffff0fd224 */ /* 0x000fe200078e0a0f */
[C---:B------:R-:W-:Y:S01]  /*0eb0*/  ISETP.GT.U32.AND P5, PT, R4.reuse, R21, PT ;  /* 0x000000150400720c */ /* 0x040fe20003fa4070 */
[--C-:B------:R-:W-:Y:S01]  /*0ec0*/  @!P3 IMAD.IADD R17, R17, 0x1, -R4.reuse ;  /* 0x000000011111b824 */ /* 0x100fe200078e0a04 */
[C---:B------:R-:W-:Y:S01]  /*0ed0*/  ISETP.GT.U32.AND P3, PT, R4.reuse, R23, PT ;  /* 0x000000170400720c */ /* 0x040fe20003f64070 */
[----:B------:R-:W-:Y:S01]  /*0ee0*/  @!P4 IMAD.IADD R19, R19, 0x1, -R4 ;  /* 0x000000011313c824 */ /* 0x000fe200078e0a04 */
[----:B------:R-:W-:Y:S01]  /*0ef0*/  IABS R25, R16 ;  /* 0x0000001000197213 */ /* 0x000fe20000000000 */
[----:B------:R-:W-:Y:S01]  /*0f00*/  IMAD.U32 R12, RZ, RZ, UR4 ;  /* 0x00000004ff0c7e24 */ /* 0x000fe2000f8e00ff */
[----:B------:R-:W-:Y:S01]  /*0f10*/  IABS R27, R14 ;  /* 0x0000000e001b7213 */ /* 0x000fe20000000000 */
[----:B------:R-:W-:Y:S01]  /*0f20*/  @!P0 IMAD.MOV R17, RZ, RZ, -R17 ;  /* 0x000000ffff118224 */ /* 0x000fe200078e0a11 */
[----:B------:R-:W-:Y:S01]  /*0f30*/  ISETP.GT.U32.AND P4, PT, R4, R19, PT ;  /* 0x000000130400720c */ /* 0x000fe20003f84070 */
[----:B------:R-:W-:Y:S01]  /*0f40*/  IMAD.HI.U32 R10, R3, R25, RZ ;  /* 0x00000019030a7227 */ /* 0x000fe200078e00ff */
[----:B------:R-:W-:-:S03]  /*0f50*/  UIADD3 UR4, UR8, 0x7f, URZ ;  /* 0x0000007f08047890 */ /* 0x000fc6000fffe03f */
[----:B------:R-:W-:Y:S01]  /*0f60*/  @!P5 IMAD.IADD R21, R21, 0x1, -R4 ;  /* 0x000000011515d824 */ /* 0x000fe200078e0a04 */
[----:B------:R-:W-:Y:S01]  /*0f70*/  ISETP.GE.AND P5, PT, R16, RZ, PT ;  /* 0x000000ff1000720c */ /* 0x000fe20003fa6270 */
[----:B------:R-:W-:Y:S01]  /*0f80*/  IMAD.MOV R10, RZ, RZ, -R10 ;  /* 0x000000ffff0a7224 */ /* 0x000fe200078e0a0a */
[----:B------:R-:W-:Y:S01]  /*0f90*/  LOP3.LUT R16, R8, 0x30, RZ, 0xfc, !PT ;  /* 0x0000003008107812 */ /* 0x000fe200078efcff */
[----:B------:R-:W-:Y:S01]  /*0fa0*/  @!P3 IMAD.IADD R23, R23, 0x1, -R4 ;  /* 0x000000011717b824 */ /* 0x000fe200078e0a04 */
[C---:B------:R-:W-:Y:S01]  /*0fb0*/  ISETP.GT.U32.AND P3, PT, R4.reuse, R21, PT ;  /* 0x000000150400720c */ /* 0x040fe20003f64070 */
[C---:B------:R-:W-:Y:S01]  /*0fc0*/  IMAD R25, R4.reuse, R10, R25 ;  /* 0x0000000a04197224 */ /* 0x040fe200078e0219 */
[----:B------:R-:W-:Y:S01]  /*0fd0*/  IABS R31, R16 ;  /* 0x00000010001f7213 */ /* 0x000fe20000000000 */
[----:B------:R-:W-:Y:S01]  /*0fe0*/  IMAD.HI.U32 R10, R3, R27, RZ ;  /* 0x0000001b030a7227 */ /* 0x000fe200078e00ff */
[----:B------:R-:W-:Y:S01]  /*0ff0*/  ISETP.GT.U32.AND P0, PT, R4, R23, PT ;  /* 0x000000170400720c */ /* 0x000fe20003f04070 */
[----:B------:R-:W-:-:S02]  /*1000*/  UISETP.GT.AND UP0, UPT, UR4, 0x7f, UPT ;  /* 0x0000007f0400788c */ /* 0x000fc4000bf04270 */
[----:B------:R-:W-:Y:S02]  /*1010*/  IMAD.MOV R10, RZ, RZ, -R10 ;  /* 0x000000ffff0a7224 */ /* 0x000fe400078e0a0a */
[--C-:B------:R-:W-:Y:S01]  /*1020*/  @!P4 IMAD.IADD R19, R19, 0x1, -R4.reuse ;  /* 0x000000011313c824 */ /* 0x100fe200078e0a04 */
[C---:B------:R-:W-:Y:S01]  /*1030*/  ISETP.GT.U32.AND P4, PT, R4.reuse, R25, PT ;  /* 0x000000190400720c */ /* 0x040fe20003f84070 */
[----:B------:R-:W-:Y:S01]  /*1040*/  IMAD R27, R4, R10, R27 ;  /* 0x0000000a041b7224 */ /* 0x000fe200078e021b */
[----:B------:R-:W-:Y:S01]  /*1050*/  USEL UR7, URZ, 0x4, !UP0 ;  /* 0x000000043f077887 */ /* 0x000fe2000c000000 */
[----:B------:R-:W-:Y:S01]  /*1060*/  @!P3 IMAD.IADD R21, R21, 0x1, -R4 ;  /* 0x000000011515b824 */ /* 0x000fe200078e0a04 */
[----:B------:R-:W-:Y:S01]  /*1070*/  UISETP.GT.AND UP0, UPT, UR4, 0xff, UPT ;  /* 0x000000ff0400788c */ /* 0x000fe2000bf04270 */
[----:B------:R-:W-:Y:S01]  /*1080*/  IMAD R111, R12, 0x40, R111 ;  /* 0x000000400c6f7824 */ /* 0x000fe200078e026f */
[----:B------:R-:W-:Y:S01]  /*1090*/  ISETP.GT.U32.AND P3, PT, R4, R27, PT ;  /* 0x0000001b0400720c */ /* 0x000fe20003f64070 */
[----:B------:R-:W-:Y:S01]  /*10a0*/  IMAD.HI.U32 R10, R3, R29, RZ ;  /* 0x0000001d030a7227 */ /* 0x000fe200078e00ff */
[----:B------:R-:W-:-:S03]  /*10b0*/  LOP3.LUT R12, R8, 0x38, RZ, 0xfc, !PT ;  /* 0x00000038080c7812 */ /* 0x000fc600078efcff */
[----:B------:R-:W-:Y:S01]  /*10c0*/  IMAD.HI.U32 R8, R3, R31, RZ ;  /* 0x0000001f03087227 */ /* 0x000fe200078e00ff */
[----:B------:R-:W-:-:S03]  /*10d0*/  IABS R35, R12 ;  /* 0x0000000c00237213 */ /* 0x000fc60000000000 */
[----:B------:R-:W-:Y:S02]  /*10e0*/  @!P4 IMAD.IADD R25, R25, 0x1, -R4 ;  /* 0x000000011919c824 */ /* 0x000fe400078e0a04 */
[----:B------:R-:W-:Y:S02]  /*10f0*/  IMAD.MOV R10, RZ, RZ, -R10 ;  /* 0x000000ffff0a7224 */ /* 0x000fe400078e0a0a */
[----:B------:R-:W-:Y:S01]  /*1100*/  IMAD.MOV R8, RZ, RZ, -R8 ;  /* 0x000000ffff087224 */ /* 0x000fe200078e0a08 */
[C---:B------:R-:W-:Y:S01]  /*1110*/  ISETP.GT.U32.AND P4, PT, R4.reuse, R25, PT ;  /* 0x000000190400720c */ /* 0x040fe20003f84070 */
[C---:B------:R-:W-:Y:S01]  /*1120*/  IMAD R29, R4.reuse, R10, R29 ;  /* 0x0000000a041d7224 */ /* 0x040fe200078e021d */
[----:B------:R-:W-:Y:S01]  /*1130*/  IABS R10, R111 ;  /* 0x0000006f000a7213 */ /* 0x000fe20000000000 */
[----:B------:R-:W-:Y:S02]  /*1140*/  @!P3 IMAD.IADD R27, R27, 0x1, -R4 ;  /* 0x000000011b1bb824 */ /* 0x000fe400078e0a04 */
[----:B------:R-:W-:-:S02]  /*1150*/  IMAD R31, R4, R8, R31 ;  /* 0x00000008041f7224 */ /* 0x000fc400078e021f */
[----:B------:R-:W-:-:S03]  /*1160*/  IMAD.HI.U32 R8, R3, R33, RZ ;  /* 0x0000002103087227 */ /* 0x000fc600078e00ff */
[----:B------:R-:W-:Y:S01]  /*1170*/  ISETP.GT.U32.AND P3, PT, R4, R31, PT ;  /* 0x0000001f0400720c */ /* 0x000fe20003f64070 */
[----:B------:R-:W-:-:S04]  /*1180*/  IMAD.HI.U32 R3, R3, R35, RZ ;  /* 0x0000002303037227 */ /* 0x000fc800078e00ff */
[----:B------:R-:W-:Y:S01]  /*1190*/  @!P2 IMAD.MOV R19, RZ, RZ, -R19 ;  /* 0x000000ffff13a224 */ /* 0x000fe200078e0a13 */
[----:B------:R-:W-:Y:S01]  /*11a0*/  ISETP.GT.U32.AND P2, PT, R4, R27, PT ;  /* 0x0000001b0400720c */ /* 0x000fe20003f44070 */
[----:B------:R-:W-:Y:S02]  /*11b0*/  IMAD.MOV R8, RZ, RZ, -R8 ;  /* 0x000000ffff087224 */ /* 0x000fe400078e0a08 */
[----:B------:R-:W-:-:S04]  /*11c0*/  IMAD.HI.U32 R6, R6, R10, RZ ;  /* 0x0000000a06067227 */ /* 0x000fc800078e00ff */
[----:B------:R-:W-:Y:S02]  /*11d0*/  IMAD.MOV R3, RZ, RZ, -R3 ;  /* 0x000000ffff037224 */ /* 0x000fe400078e0a03 */
[----:B------:R-:W-:Y:S01]  /*11e0*/  @!P0 IMAD.IADD R23, R23, 0x1, -R4 ;  /* 0x0000000117178824 */ /* 0x000fe200078e0a04 */
[C---:B------:R-:W-:Y:S01]  /*11f0*/  ISETP.GT.U32.AND P0, PT, R4.reuse, R29, PT ;  /* 0x0000001d0400720c */ /* 0x040fe20003f04070 */
[----:B------:R-:W-:Y:S02]  /*1200*/  IMAD R33, R4, R8, R33 ;  /* 0x0000000804217224 */ /* 0x000fe400078e0221 */
[----:B------:R-:W-:Y:S02]  /*1210*/  IMAD.MOV R6, RZ, RZ, -R6 ;  /* 0x000000ffff067224 */ /* 0x000fe400078e0a06 */
[----:B------:R-:W-:Y:S01]  /*1220*/  @!P4 IMAD.IADD R25, R25, 0x1, -R4 ;  /* 0x000000011919c824 */ /* 0x000fe200078e0a04 */
[----:B------:R-:W-:Y:S01]  /*1230*/  ISETP.GE.AND P4, PT, R14, RZ, PT ;  /* 0x000000ff0e00720c */ /* 0x000fe20003f86270 */
[----:B------:R-:W-:Y:S01]  /*1240*/  IMAD R35, R4, R3, R35 ;  /* 0x0000000304237224 */ /* 0x000fe200078e0223 */
[----:B------:R-:W-:Y:S01]  /*1250*/  SHF.R.U32.HI R3, RZ, 0x6, R22 ;  /* 0x00000006ff037819 */ /* 0x000fe20000011616 */
[----:B------:R-:W-:-:S02]  /*1260*/  IMAD R10, R5, R6, R10 ;  /* 0x00000006050a7224 */ /* 0x000fc400078e020a */
[----:B------:R-:W-:Y:S01]  /*1270*/  @!P6 IMAD.MOV R23, RZ, RZ, -R23 ;  /* 0x000000ffff17e224 */ /* 0x000fe200078e0a17 */
[C---:B------:R-:W-:Y:S01]  /*1280*/  ISETP.GT.U32.AND P6, PT, R4.reuse, R33, PT ;  /* 0x000000210400720c */ /* 0x040fe20003fc4070 */
[----:B------:R-:W-:Y:S01]  /*1290*/  @!P5 IMAD.MOV R25, RZ, RZ, -R25 ;  /* 0x000000ffff19d224 */ /* 0x000fe200078e0a19 */
[----:B------:R-:W-:Y:S01]  /*12a0*/  ISETP.GT.U32.AND P5, PT, R4, R35, PT ;  /* 0x000000230400720c */ /* 0x000fe20003fa4070 */
[--C-:B------:R-:W-:Y:S01]  /*12b0*/  @!P2 IMAD.IADD R27, R27, 0x1, -R4.reuse ;  /* 0x000000011b1ba824 */ /* 0x100fe200078e0a04 */
[----:B------:R-:W-:Y:S01]  /*12c0*/  ISETP.GT.U32.AND P2, PT, R5, R10, PT ;  /* 0x0000000a0500720c */ /* 0x000fe20003f44070 */
[--C-:B------:R-:W-:Y:S01]  /*12d0*/  @!P0 IMAD.IADD R29, R29, 0x1, -R4.reuse ;  /* 0x000000011d1d8824 */ /* 0x100fe200078e0a04 */
[----:B------:R-:W-:Y:S01]  /*12e0*/  SGXT.U32 R3, R3, 0x3 ;  /* 0x000000030303781a */ /* 0x000fe20000000000 */
[--C-:B------:R-:W-:Y:S01]  /*12f0*/  @!P3 IMAD.IADD R31, R31, 0x1, -R4.reuse ;  /* 0x000000011f1fb824 */ /* 0x100fe200078e0a04 */
[----:B------:R-:W-:Y:S01]  /*1300*/  ISETP.GE.AND P0, PT, R18, RZ, PT ;  /* 0x000000ff1200720c */ /* 0x000fe20003f06270 */
[----:B------:R-:W-:Y:S01]  /*1310*/  @!P1 IMAD.MOV R21, RZ, RZ, -R21 ;  /* 0x000000ffff159224 */ /* 0x000fe200078e0a15 */
[----:B------:R-:W-:Y:S01]  /*1320*/  LOP3.LUT R6, R3, 0x20, RZ, 0xfc, !PT ;  /* 0x0000002003067812 */ /* 0x000fe200078efcff */
[----:B------:R-:W-:Y:S01]  /*1330*/  @!P4 IMAD.MOV R27, RZ, RZ, -R27 ;  /* 0x000000ffff1bc224 */ /* 0x000fe200078e0a1b */
[----:B------:R-:W-:Y:S01]  /*1340*/  ISETP.GT.U32.AND P3, PT, R4, R29, PT ;  /* 0x0000001d0400720c */ /* 0x000fe20003f64070 */
[--C-:B------:R-:W-:Y:S01]  /*1350*/  @!P6 IMAD.IADD R33, R33, 0x1, -R4.reuse ;  /* 0x000000012121e824 */ /* 0x100fe200078e0a04 */
[----:B------:R-:W-:Y:S01]  /*1360*/  ISETP.GE.AND P6, PT, R3, UR8, PT ;  /* 0x0000000803007c0c */ /* 0x000fe2000bfc6270 */
[----:B------:R-:W-:Y:S01]  /*1370*/  @!P5 IMAD.IADD R35, R35, 0x1, -R4 ;  /* 0x000000012323d824 */ /* 0x000fe200078e0a04 */
[----:B------:R-:W-:Y:S01]  /*1380*/  ISETP.GE.AND P5, PT, R6, UR8, PT ;  /* 0x0000000806007c0c */ /* 0x000fe2000bfa6270 */
[----:B------:R-:W-:Y:S01]  /*1390*/  @!P2 IMAD.IADD R10, R10, 0x1, -R5 ;  /* 0x000000010a0aa824 */ /* 0x000fe200078e0a05 */
[----:B------:R-:W-:Y:S01]  /*13a0*/  ISETP.GT.U32.AND P2, PT, R4, R33, PT ;  /* 0x000000210400720c */ /* 0x000fe20003f44070 */
[----:B------:R-:W-:Y:S01]  /*13b0*/  IMAD.U32 R22, RZ, RZ, UR22 ;  /* 0x00000016ff167e24 */ /* 0x000fe2000f8e00ff */
[----:B------:R-:W-:-:S02]  /*13c0*/  SEL R6, RZ, UR7, P6 ;  /* 0x00000007ff067c07 */ /* 0x000fc4000b000000 */
[C---:B------:R-:W-:Y:S02]  /*13d0*/  ISETP.GT.U32.AND P6, PT, R4.reuse, R35, PT ;  /* 0x000000230400720c */ /* 0x040fe40003fc4070 */
[----:B------:R-:W-:Y:S01]  /*13e0*/  ISETP.GT.U32.AND P1, PT, R4, R31, PT ;  /* 0x0000001f0400720c */ /* 0x000fe20003f24070 */
[--C-:B------:R-:W-:Y:S01]  /*13f0*/  @!P3 IMAD.IADD R29, R29, 0x1, -R4.reuse ;  /* 0x000000011d1db824 */ /* 0x100fe200078e0a04 */
[----:B------:R-:W-:Y:S02]  /*1400*/  SEL R8, RZ, UR7, P5 ;  /* 0x00000007ff087c07 */ /* 0x000fe4000a800000 */
[----:B------:R-:W-:Y:S01]  /*1410*/  ISETP.GT.U32.AND P5, PT, R5, R10, PT ;  /* 0x0000000a0500720c */ /* 0x000fe20003fa4070 */
[----:B------:R-:W-:Y:S01]  /*1420*/  @!P0 IMAD.MOV R29, RZ, RZ, -R29 ;  /* 0x000000ffff1d8224 */ /* 0x000fe200078e0a1d */
[----:B------:R-:W-:Y:S01]  /*1430*/  ISETP.GE.AND P3, PT, R16, RZ, PT ;  /* 0x000000ff1000720c */ /* 0x000fe20003f66270 */
[--C-:B------:R-:W-:Y:S01]  /*1440*/  @!P2 IMAD.IADD R33, R33, 0x1, -R4.reuse ;  /* 0x000000012121a824 */ /* 0x100fe200078e0a04 */
[----:B------:R-:W-:Y:S01]  /*1450*/  ISETP.GE.AND P2, PT, R20, RZ, PT ;  /* 0x000000ff1400720c */ /* 0x000fe20003f46270 */
[----:B------:R-:W-:Y:S01]  /*1460*/  IMAD.U32 R20, RZ, RZ, UR22 ;  /* 0x00000016ff147e24 */ /* 0x000fe2000f8e00ff */
[----:B------:R-:W-:Y:S01]  /*1470*/  ISETP.NE.U32.AND P4, PT, R8, RZ, PT ;  /* 0x000000ff0800720c */ /* 0x000fe20003f85070 */
[--C-:B------:R-:W-:Y:S01]  /*1480*/  @!P6 IMAD.IADD R35, R35, 0x1, -R4.reuse ;  /* 0x000000012323e824 */ /* 0x100fe200078e0a04 */
[----:B------:R-:W-:Y:S01]  /*1490*/  ISETP.GE.AND P6, PT, R12, RZ, PT ;  /* 0x000000ff0c00720c */ /* 0x000fe20003fc6270 */
[----:B------:R-:W-:Y:S01]  /*14a0*/  @!P1 IMAD.IADD R31, R31, 0x1, -R4 ;  /* 0x000000011f1f9824 */ /* 0x000fe200078e0a04 */
[----:B------:R-:W-:Y:S01]  /*14b0*/  ISETP.GE.AND P1, PT, R40, UR8, PT ;  /* 0x0000000828007c0c */ /* 0x000fe2000bf26270 */
[----:B------:R-:W-:Y:S01]  /*14c0*/  IMAD.MOV.U32 R37, RZ, RZ, R33 ;  /* 0x000000ffff257224 */ /* 0x000fe200078e0021 */
[C---:B------:R-:W-:Y:S01]  /*14d0*/  LOP3.LUT R123, R3.reuse, 0x40, RZ, 0xfc, !PT ;  /* 0x00000040037b7812 */ /* 0x040fe200078efcff */
[----:B------:R-:W-:Y:S01]  /*14e0*/  IMAD.MOV.U32 R39, RZ, RZ, R35 ;  /* 0x000000ffff277224 */ /* 0x000fe200078e0023 */
[----:B------:R-:W-:Y:S01]  /*14f0*/  SEL R14, RZ, UR7, P1 ;  /* 0x00000007ff0e7c07 */ /* 0x000fe20008800000 */
[----:B------:R-:W-:Y:S01]  /*1500*/  @!P5 IMAD.IADD R10, R10, 0x1, -R5 ;  /* 0x000000010a0ad824 */ /* 0x000fe200078e0a05 */
[----:B------:R-:W-:Y:S01]  /*1510*/  ISETP.NE.U32.AND P1, PT, R6, RZ, PT ;  /* 0x000000ff0600720c */ /* 0x000fe20003f25070 */
[C---:B------:R-:W-:Y:S01]  /*1520*/  IMAD R4, R3.reuse, UR22, RZ ;  /* 0x0000001603047c24 */ /* 0x040fe2000f8e02ff */
[----:B------:R-:W-:Y:S01]  /*1530*/  LOP3.LUT R6, RZ, UR17, RZ, 0x33, !PT ;  /* 0x00000011ff067c12 */ /* 0x000fe2000f8e33ff */
[----:B------:R-:W-:Y:S01]  /*1540*/  IMAD.U32 R5, RZ, RZ, UR22 ;  /* 0x00000016ff057e24 */ /* 0x000fe2000f8e00ff */
[----:B------:R-:W-:Y:S01]  /*1550*/  ISETP.NE.AND P5, PT, RZ, UR16, PT ;  /* 0x00000010ff007c0c */ /* 0x000fe2000bfa5270 */
[----:B------:R-:W-:Y:S01]  /*1560*/  @!P3 IMAD.MOV R31, RZ, RZ, -R31 ;  /* 0x000000ffff1fb224 */ /* 0x000fe200078e0a1f */
[----:B------:R-:W-:Y:S01]  /*1570*/  ISETP.NE.AND P3, PT, RZ, UR17, PT ;  /* 0x00000011ff007c0c */ /* 0x000fe2000bf65270 */
[----:B------:R-:W-:Y:S01]  /*1580*/  @!P2 IMAD.MOV R37, RZ, RZ, -R37 ;  /* 0x000000ffff25a224 */ /* 0x000fe200078e0a25 */
[----:B------:R-:W-:Y:S01]  /*1590*/  LOP3.LUT R120, R3, 0x60, RZ, 0xfc, !PT ;  /* 0x0000006003787812 */ /* 0x000fe200078efcff */
[----:B------:R-:W-:Y:S01]  /*15a0*/  @!P6 IMAD.MOV R39, RZ, RZ, -R39 ;  /* 0x000000ffff27e224 */ /* 0x000fe200078e0a27 */
[C---:B------:R-:W-:Y:S01]  /*15b0*/  SEL R99, R6.reuse, R17, !P3 ;  /* 0x0000001106637207 */ /* 0x040fe20005800000 */
[----:B------:R-:W-:Y:S01]  /*15c0*/  IMAD.U32 R8, RZ, RZ, UR22 ;  /* 0x00000016ff087e24 */ /* 0x000fe2000f8e00ff */
[C---:B------:R-:W-:Y:S01]  /*15d0*/  SEL R36, R6.reuse, R37, !P3 ;  /* 0x0000002506247207 */ /* 0x040fe20005800000 */
[----:B------:R-:W-:Y:S01]  /*15e0*/  IMAD R5, R5, 0x8, R4 ;  /* 0x0000000805057824 */ /* 0x000fe200078e0204 */
[C---:B------:R-:W-:Y:S01]  /*15f0*/  SEL R110, R6.reuse, R9, !P3 ;  /* 0x00000009066e7207 */ /* 0x040fe20005800000 */
[----:B------:R-:W-:Y:S01]  /*1600*/  IMAD.U32 R12, RZ, RZ, UR22 ;  /* 0x00000016ff0c7e24 */ /* 0x000fe2000f8e00ff */
[C---:B------:R-:W-:Y:S01]  /*1610*/  SEL R109, R6.reuse, R7, !P3 ;  /* 0x00000007066d7207 */ /* 0x040fe20005800000 */
[----:B------:R-:W-:Y:S01]  /*1620*/  IMAD.U32 R7, RZ, RZ, UR22 ;  /* 0x00000016ff077e24 */ /* 0x000fe2000f8e00ff */
[----:B------:R-:W-:Y:S01]  /*1630*/  SEL R108, R6, R11, !P3 ;  /* 0x0000000b066c7207 */ /* 0x000fe20005800000 */
[----:B------:R-:W-:Y:S01]  /*1640*/  IMAD R110, R110, UR10, RZ ;  /* 0x0000000a6e6e7c24 */ /* 0x000fe2000f8e02ff */
[C---:B------:R-:W-:Y:S01]  /*1650*/  SEL R107, R6.reuse, R13, !P3 ;  /* 0x0000000d066b7207 */ /* 0x040fe20005800000 */
[----:B------:R-:W-:Y:S01]  /*1660*/  IMAD.U32 R13, RZ, RZ, UR22 ;  /* 0x00000016ff0d7e24 */ /* 0x000fe2000f8e00ff */
[C---:B------:R-:W-:Y:S01]  /*1670*/  SEL R100, R6.reuse, R15, !P3 ;  /* 0x0000000f06647207 */ /* 0x040fe20005800000 */
[----:B------:R-:W-:Y:S01]  /*1680*/  IMAD R109, R109, UR10, RZ ;  /* 0x0000000a6d6d7c24 */ /* 0x000fe2000f8e02ff */
[----:B------:R-:W-:Y:S01]  /*1690*/  SEL R98, R6, R19, !P3 ;  /* 0x0000001306627207 */ /* 0x000fe20005800000 */
[----:B------:R-:W-:Y:S01]  /*16a0*/  IMAD R108, R108, UR10, RZ ;  /* 0x0000000a6c6c7c24 */ /* 0x000fe2000f8e02ff */
[C---:B------:R-:W-:Y:S01]  /*16b0*/  SEL R17, R6.reuse, R21, !P3 ;  /* 0x0000001506117207 */ /* 0x040fe20005800000 */
[----:B------:R-:W-:Y:S01]  /*16c0*/  IMAD.U32 R21, RZ, RZ, UR22 ;  /* 0x00000016ff157e24 */ /* 0x000fe2000f8e00ff */
[----:B------:R-:W-:Y:S01]  /*16d0*/  SEL R18, R6, R23, !P3 ;  /* 0x0000001706127207 */ /* 0x000fe20005800000 */
[----:B------:R-:W-:Y:S01]  /*16e0*/  IMAD R23, R40, UR23, RZ ;  /* 0x0000001728177c24 */ /* 0x000fe2000f8e02ff */
[C---:B------:R-:W-:Y:S01]  /*16f0*/  SEL R32, R6.reuse, R25, !P3 ;  /* 0x0000001906207207 */ /* 0x040fe20005800000 */
[----:B------:R-:W-:Y:S01]  /*1700*/  IMAD R107, R107, UR10, RZ ;  /* 0x0000000a6b6b7c24 */ /* 0x000fe2000f8e02ff */
[----:B------:R-:W-:Y:S01]  /*1710*/  SEL R33, R6, R27, !P3 ;  /* 0x0000001b06217207 */ /* 0x000fe20005800000 */
[----:B------:R-:W-:Y:S01]  /*1720*/  IMAD R100, R100, UR10, RZ ;  /* 0x0000000a64647c24 */ /* 0x000fe2000f8e02ff */
[C---:B------:R-:W-:Y:S01]  /*1730*/  SEL R34, R6.reuse, R29, !P3 ;  /* 0x0000001d06227207 */ /* 0x040fe20005800000 */
[----:B------:R-:W-:Y:S01]  /*1740*/  IMAD R99, R99, UR10, RZ ;  /* 0x0000000a63637c24 */ /* 0x000fe2000f8e02ff */
[----:B------:R-:W-:Y:S01]  /*1750*/  SEL R35, R6, R31, !P3 ;  /* 0x0000001f06237207 */ /* 0x000fe20005800000 */
[----:B------:R-:W-:Y:S01]  /*1760*/  IMAD R98, R98, UR10, RZ ;  /* 0x0000000a62627c24 */ /* 0x000fe2000f8e02ff */
[C---:B------:R-:W-:Y:S01]  /*1770*/  SEL R37, R6.reuse, R39, !P3 ;  /* 0x0000002706257207 */ /* 0x040fe20005800000 */
[----:B------:R-:W-:Y:S01]  /*1780*/  IMAD.U32 R39, RZ, RZ, UR22 ;  /* 0x00000016ff277e24 */ /* 0x000fe2000f8e00ff */
[----:B------:R-:W-:Y:S01]  /*1790*/  SEL R38, R6, R38, !P3 ;  /* 0x0000002606267207 */ /* 0x000fe20005800000 */
[----:B------:R-:W-:Y:S01]  /*17a0*/  IMAD R6, R8, 0x8, R5 ;  /* 0x0000000808067824 */ /* 0x000fe200078e0205 */
[----:B------:R-:W-:Y:S01]  /*17b0*/  ISETP.GE.AND P6, PT, R111, RZ, PT ;  /* 0x000000ff6f00720c */ /* 0x000fe20003fc6270 */
[----:B------:R-:W-:Y:S01]  /*17c0*/  IMAD R17, R17, UR10, RZ ;  /* 0x0000000a11117c24 */ /* 0x000fe2000f8e02ff */
[----:B------:R-:W-:Y:S01]  /*17d0*/  ISETP.GE.AND P2, PT, R123, UR8, PT ;  /* 0x000000087b007c0c */ /* 0x000fe2000bf46270 */
[----:B------:R-:W-:Y:S01]  /*17e0*/  IMAD R7, R7, 0x8, R6 ;  /* 0x0000000807077824 */ /* 0x000fe200078e0206 */
[----:B------:R-:W-:Y:S01]  /*17f0*/  ISETP.GE.AND P3, PT, R120, UR8, PT ;  /* 0x0000000878007c0c */ /* 0x000fe2000bf66270 */
[----:B------:R-:W-:Y:S01]  /*1800*/  IMAD R18, R18, UR10, RZ ;  /* 0x0000000a12127c24 */ /* 0x000fe2000f8e02ff */
[----:B------:R-:W-:Y:S01]  /*1810*/  SEL R9, RZ, UR7, P2 ;  /* 0x00000007ff097c07 */ /* 0x000fe20009000000 */
[----:B------:R-:W-:Y:S01]  /*1820*/  IMAD R8, R8, 0x8, R7 ;  /* 0x0000000808087824 */ /* 0x000fe200078e0207 */
[----:B------:R-:W-:Y:S01]  /*1830*/  SEL R11, RZ, UR7, P3 ;  /* 0x00000007ff0b7c07 */ /* 0x000fe20009800000 */
[----:B------:R-:W-:Y:S01]  /*1840*/  IMAD R32, R32, UR10, RZ ;  /* 0x0000000a20207c24 */ /* 0x000fe2000f8e02ff */
[----:B------:R-:W-:Y:S01]  /*1850*/  ISETP.NE.U32.AND P2, PT, R9, RZ, PT ;  /* 0x000000ff0900720c */ /* 0x000fe20003f45070 */
[----:B------:R-:W-:Y:S01]  /*1860*/  IMAD R97, R97, 0x8, R8 ;  /* 0x0000000861617824 */ /* 0x000fe200078e0208 */
[----:B------:R-:W-:Y:S01]  /*1870*/  ISETP.NE.U32.AND P3, PT, R11, RZ, PT ;  /* 0x000000ff0b00720c */ /* 0x000fe20003f65070 */
[----:B------:R-:W-:Y:S01]  /*1880*/  @!P6 IMAD.MOV R10, RZ, RZ, -R10 ;  /* 0x000000ffff0ae224 */ /* 0x000fe200078e0a0a */
[----:B------:R-:W-:Y:S01]  /*1890*/  @!P5 LOP3.LUT R10, RZ, UR16, RZ, 0x33, !PT ;  /* 0x00000010ff0adc12 */ /* 0x000fe2000f8e33ff */
[----:B------:R-:W-:Y:S01]  /*18a0*/  IMAD R96, R96, 0x8, R97 ;  /* 0x0000000860607824 */ /* 0x000fe200078e0261 */
[----:B------:R-:W-:Y:S01]  /*18b0*/  ISETP.NE.U32.AND P0, PT, R14, RZ, PT ;  /* 0x000000ff0e00720c */ /* 0x000fe20003f05070 */
[----:B------:R-:W-:Y:S01]  /*18c0*/  IMAD.U32 R9, RZ, RZ, UR22 ;  /* 0x00000016ff097e24 */ /* 0x000fe2000f8e00ff */
[----:B------:R-:W-:Y:S01]  /*18d0*/  LOP3.LUT R101, R3, 0x8, RZ, 0xfc, !PT ;  /* 0x0000000803657812 */ /* 0x000fe200078efcff */
[----:B------:R-:W-:Y:S01]  /*18e0*/  IMAD R39, R39, 0x8, R96 ;  /* 0x0000000827277824 */ /* 0x000fe200078e0260 */
[C---:B------:R-:W-:Y:S01]  /*18f0*/  LOP3.LUT R125, R3.reuse, 0x28, RZ, 0xfc, !PT ;  /* 0x00000028037d7812 */ /* 0x040fe200078efcff */
[----:B------:R-:W-:Y:S01]  /*1900*/  IMAD R112, R10, UR9, RZ ;  /* 0x000000090a707c24 */ /* 0x000fe2000f8e02ff */
[C---:B------:R-:W-:Y:S01]  /*1910*/  LOP3.LUT R122, R3.reuse, 0x48, RZ, 0xfc, !PT ;  /* 0x00000048037a7812 */ /* 0x040fe200078efcff */
[----:B------:R-:W-:Y:S01]  /*1920*/  IMAD R19, R12, 0x8, R39 ;  /* 0x000000080c137824 */ /* 0x000fe200078e0227 */
[C---:B------:R-:W-:Y:S01]  /*1930*/  LOP3.LUT R119, R3.reuse, 0x68, RZ, 0xfc, !PT ;  /* 0x0000006803777812 */ /* 0x040fe200078efcff */
[----:B------:R-:W-:Y:S01]  /*1940*/  IMAD.SHL.U32 R117, R112, 0x4, RZ ;  /* 0x0000000470757824 */ /* 0x000fe200078e00ff */
[C---:B------:R-:W-:Y:S01]  /*1950*/  LOP3.LUT R105, R3.reuse, 0x10, RZ, 0xfc, !PT ;  /* 0x0000001003697812 */ /* 0x040fe200078efcff */
[----:B------:R-:W-:Y:S01]  /*1960*/  IMAD R20, R20, 0x8, R19 ;  /* 0x0000000814147824 */ /* 0x000fe200078e0213 */
[----:B------:R-:W-:Y:S01]  /*1970*/  LOP3.LUT R124, R3, 0x30, RZ, 0xfc, !PT ;  /* 0x00000030037c7812 */ /* 0x000fe200078efcff */
[----:B------:R-:W-:Y:S01]  /*1980*/  IMAD.U32 R11, RZ, RZ, UR22 ;  /* 0x00000016ff0b7e24 */ /* 0x000fe2000f8e00ff */
[----:B------:R-:W-:Y:S01]  /*1990*/  IADD3 R79, P5, R117, UR20, RZ ;  /* 0x00000014754f7c10 */ /* 0x000fe2000ffbe0ff */
[----:B------:R-:W-:Y:S01]  /*19a0*/  IMAD R21, R21, 0x8, R20 ;  /* 0x0000000815157824 */ /* 0x000fe200078e0214 */
[C---:B------:R-:W-:Y:S01]  /*19b0*/  LOP3.LUT R121, R3.reuse, 0x50, RZ, 0xfc, !PT ;  /* 0x0000005003797812 */ /* 0x040fe200078efcff */
[----:B------:R-:W-:Y:S01]  /*19c0*/  IMAD.SHL.U32 R14, R20, 0x4, RZ ;  /* 0x00000004140e7824 */ /* 0x000fe200078e00ff */
[----:B------:R-:W-:Y:S01]  /*19d0*/  LEA.HI.X.SX32 R40, R112, UR21, 0x2, P5 ;  /* 0x0000001570287c11 */ /* 0x000fe2000a8f16ff */
[----:B------:R-:W-:Y:S01]  /*19e0*/  IMAD R22, R22, 0x8, R21 ;  /* 0x0000000816167824 */ /* 0x000fe200078e0215 */
[----:B------:R-:W-:Y:S01]  /*19f0*/  LOP3.LUT R118, R3, 0x70, RZ, 0xfc, !PT ;  /* 0x0000007003767812 */ /* 0x000fe200078efcff */
[----:B------:R-:W-:Y:S01]  /*1a00*/  IMAD.SHL.U32 R15, R21, 0x4, RZ ;  /* 0x00000004150f7824 */ /* 0x000fe200078e00ff */
[----:B------:R-:W-:Y:S01]  /*1a10*/  LOP3.LUT R114, R3, 0x18, RZ, 0xfc, !PT ;  /* 0x0000001803727812 */ /* 0x000fe200078efcff */
[----:B------:R-:W-:Y:S01]  /*1a20*/  IMAD R10, R9, 0x8, R22 ;  /* 0x00000008090a7824 */ /* 0x000fe200078e0216 */
[C---:B------:R-:W-:Y:S01]  /*1a30*/  LOP3.LUT R113, R3.reuse, 0x38, RZ, 0xfc, !PT ;  /* 0x0000003803717812 */ /* 0x040fe200078efcff */
[----:B------:R-:W-:Y:S01]  /*1a40*/  IMAD.SHL.U32 R16, R22, 0x4, RZ ;  /* 0x0000000416107824 */ /* 0x000fe200078e00ff */
[----:B------:R-:W-:Y:S01]  /*1a50*/  LOP3.LUT R116, R3, 0x58, RZ, 0xfc, !PT ;  /* 0x0000005803747812 */ /* 0x000fe200078efcff */
[----:B------:R-:W-:Y:S01]  /*1a60*/  IMAD R11, R11, 0x8, R10 ;  /* 0x000000080b0b7824 */ /* 0x000fe200078e020a */
[-C--:B------:R-:W-:Y:S01]  /*1a70*/  LEA R92, P5, R10, R79.reuse, 0x2 ;  /* 0x0000004f0a5c7211 */ /* 0x080fe200078a10ff */
[----:B------:R-:W-:Y:S01]  /*1a80*/  IMAD.SHL.U32 R9, R23, 0x4, RZ ;  /* 0x0000000417097824 */ /* 0x000fe200078e00ff */
[----:B------:R-:W-:Y:S01]  /*1a90*/  LOP3.LUT R115, R3, 0x78, RZ, 0xfc, !PT ;  /* 0x0000007803737812 */ /* 0x000fe200078efcff */
[----:B------:R-:W-:Y:S01]  /*1aa0*/  IMAD R12, R12, 0x8, R11 ;  /* 0x000000080c0c7824 */ /* 0x000fe200078e020b */
[-C--:B------:R-:W-:Y:S01]  /*1ab0*/  LEA.HI.X.SX32 R93, R10, R40.reuse, 0x2, P5 ;  /* 0x000000280a5d7211 */ /* 0x080fe200028f16ff */
[----:B------:R-:W-:Y:S01]  /*1ac0*/  IMAD.SHL.U32 R10, R97, 0x4, RZ ;  /* 0x00000004610a7824 */ /* 0x000fe200078e00ff */
[-C--:B------:R-:W-:Y:S01]  /*1ad0*/  LEA R88, P6, R11, R79.reuse, 0x2 ;  /* 0x0000004f0b587211 */ /* 0x080fe200078c10ff */
[----:B------:R-:W-:Y:S01]  /*1ae0*/  IMAD R13, R13, 0x8, R12 ;  /* 0x000000080d0d7824 */ /* 0x000fe200078e020c */
[-C--:B------:R-:W-:Y:S01]  /*1af0*/  LEA R74, P5, R12, R79.reuse, 0x2 ;  /* 0x0000004f0c4a7211 */ /* 0x080fe200078a10ff */
[----:B------:R-:W-:Y:S01]  /*1b00*/  IMAD R33, R33, UR10, RZ ;  /* 0x0000000a21217c24 */ /* 0x000fe2000f8e02ff */
[-C--:B------:R-:W-:Y:S01]  /*1b10*/  LEA.HI.X.SX32 R89, R11, R40.reuse, 0x2, P6 ;  /* 0x000000280b597211 */ /* 0x080fe200030f16ff */
[----:B------:R-:W-:Y:S01]  /*1b20*/  IMAD.SHL.U32 R11, R96, 0x4, RZ ;  /* 0x00000004600b7824 */ /* 0x000fe200078e00ff */
[-C--:B------:R-:W-:Y:S01]  /*1b30*/  LEA.HI.X.SX32 R75, R12, R40.reuse, 0x2, P5 ;  /* 0x000000280c4b7211 */ /* 0x080fe200028f16ff */
[----:B------:R-:W-:Y:S01]  /*1b40*/  IMAD.SHL.U32 R12, R39, 0x4, RZ ;  /* 0x00000004270c7824 */ /* 0x000fe200078e00ff */
[-C--:B------:R-:W-:Y:S01]  /*1b50*/  LEA R26, P5, R5, R79.reuse, 0x2 ;  /* 0x0000004f051a7211 */ /* 0x080fe200078a10ff */
[----:B------:R-:W-:Y:S01]  /*1b60*/  IMAD R34, R34, UR10, RZ ;  /* 0x0000000a22227c24 */ /* 0x000fe2000f8e02ff */
[-C--:B------:R-:W-:Y:S01]  /*1b70*/  LEA R94, P6, R4, R79.reuse, 0x2 ;  /* 0x0000004f045e7211 */ /* 0x080fe200078c10ff */
[----:B------:R-:W-:Y:S01]  /*1b80*/  IMAD R35, R35, UR10, RZ ;  /* 0x0000000a23237c24 */ /* 0x000fe2000f8e02ff */
[-C--:B------:R-:W-:Y:S01]  /*1b90*/  LEA.HI.X.SX32 R27, R5, R40.reuse, 0x2, P5 ;  /* 0x00000028051b7211 */ /* 0x080fe200028f16ff */
[----:B------:R-:W-:Y:S01]  /*1ba0*/  IMAD R36, R36, UR10, RZ ;  /* 0x0000000a24247c24 */ /* 0x000fe2000f8e02ff */
[-C--:B------:R-:W-:Y:S01]  /*1bb0*/  LEA R82, P5, R7, R79.reuse, 0x2 ;  /* 0x0000004f07527211 */ /* 0x080fe200078a10ff */
[----:B------:R-:W-:Y:S01]  /*1bc0*/  IMAD R37, R37, UR10, RZ ;  /* 0x0000000a25257c24 */ /* 0x000fe2000f8e02ff */
[-C--:B------:R-:W-:Y:S01]  /*1bd0*/  LEA.HI.X.SX32 R95, R4, R40.reuse, 0x2, P6 ;  /* 0x00000028045f7211 */ /* 0x080fe200030f16ff */
[----:B------:R-:W-:Y:S01]  /*1be0*/  IMAD R38, R38, UR10, RZ ;  /* 0x0000000a26267c24 */ /* 0x000fe2000f8e02ff */
[----:B------:R-:W-:Y:S01]  /*1bf0*/  LEA.HI.X.SX32 R83, R7, R40, 0x2, P5 ;  /* 0x0000002807537211 */ /* 0x000fe200028f16ff */
[----:B------:R-:W-:Y:S01]  /*1c00*/  USHF.L.U32 UR9, UR23, 0x7, URZ ;  /* 0x0000000717097899 */ /* 0x000fe2000800063f */
[-C--:B------:R-:W-:Y:S01]  /*1c10*/  IADD3 R90, P5, R10, R79.reuse, RZ ;  /* 0x0000004f0a5a7210 */ /* 0x080fe20007fbe0ff */
[----:B------:R-:W-:Y:S01]  /*1c20*/  @!PT LDS RZ, [RZ] ;  /* 0x00000000fffff984 */ /* 0x000fe20000000800 */
[----:B------:R-:W-:Y:S01]  /*1c30*/  @!PT LDS RZ, [RZ] ;  /* 0x00000000fffff984 */ /* 0x000fe20000000800 */
[----:B------:R-:W-:Y:S01]  /*1c40*/  @!PT LDS RZ, [RZ] ;  /* 0x00000000fffff984 */ /* 0x000fe20000000800 */
[----:B------:R1:W-:Y:S01]  /*1c50*/  LDGSTS.E [R103], desc[UR28][R94.64], P1 ;  /* 0x000000005e677fae */ /* 0x0003e2000892185c */
[----:B------:R-:W-:-:S02]  /*1c60*/  LEA R72, P6, R6, R79, 0x2 ;  /* 0x0000004f06487211 */ /* 0x000fc400078c10ff */
[-C--:B------:R-:W-:Y:S02]  /*1c70*/  LEA.HI.X.SX32 R91, R97, R40.reuse, 0x2, P5 ;  /* 0x00000028615b7211 */ /* 0x080fe400028f16ff */
[CC--:B------:R-:W-:Y:S02]  /*1c80*/  LEA R76, P5, R13.reuse, R79.reuse, 0x2 ;  /* 0x0000004f0d4c7211 */ /* 0x0c0fe400078a10ff */
[-C--:B------:R-:W-:Y:S02]  /*1c90*/  LEA.HI.X.SX32 R73, R6, R40.reuse, 0x2, P6 ;  /* 0x0000002806497211 */ /* 0x080fe400030f16ff */
[----:B------:R-:W-:Y:S01]  /*1ca0*/  LEA.HI.X.SX32 R77, R13, R40, 0x2, P5 ;  /* 0x000000280d4d7211 */ /* 0x000fe200028f16ff */
[----:B------:R-:W-:Y:S01]  /*1cb0*/  IMAD.SHL.U32 R13, R19, 0x4, RZ ;  /* 0x00000004130d7824 */ /* 0x000fe200078e00ff */
[-C--:B------:R-:W-:Y:S02]  /*1cc0*/  IADD3 R80, P5, R12, R79.reuse, RZ ;  /* 0x0000004f0c507210 */ /* 0x080fe40007fbe0ff */
[----:B------:R-:W-:-:S02]  /*1cd0*/  LEA R24, P6, R8, R79, 0x2 ;  /* 0x0000004f08187211 */ /* 0x000fc400078c10ff */
[-C--:B------:R-:W-:Y:S02]  /*1ce0*/  LEA.HI.X.SX32 R81, R39, R40.reuse, 0x2, P5 ;  /* 0x0000002827517211 */ /* 0x080fe400028f16ff */
[-C--:B------:R-:W-:Y:S02]  /*1cf0*/  IADD3 R54, P5, R13, R79.reuse, RZ ;  /* 0x0000004f0d367210 */ /* 0x080fe40007fbe0ff */
[-C--:B------:R-:W-:Y:S02]  /*1d00*/  LEA.HI.X.SX32 R25, R8, R40.reuse, 0x2, P6 ;  /* 0x0000002808197211 */ /* 0x080fe400030f16ff */
[----:B------:R-:W-:Y:S02]  /*1d10*/  LEA.HI.X.SX32 R55, R19, R40, 0x2, P5 ;  /* 0x0000002813377211 */ /* 0x000fe400028f16ff */
[-C--:B------:R-:W-:Y:S01]  /*1d20*/  IADD3 R84, P5, R14, R79.reuse, RZ ;  /* 0x0000004f0e547210 */ /* 0x080fe20007fbe0ff */
[----:B------:R-:W-:Y:S01]  /*1d30*/  LDGSTS.E [R103+0x2000], desc[UR28][R24.64], P4 ;  /* 0x0200000018677fae */ /* 0x000fe2000a12185c */
[----:B------:R-:W-:-:S02]  /*1d40*/  IADD3 R28, P6, R11, R79, RZ ;  /* 0x0000004f0b1c7210 */ /* 0x000fc40007fde0ff */
[-C--:B------:R-:W-:Y:S01]  /*1d50*/  LEA.HI.X.SX32 R85, R20, R40.reuse, 0x2, P5 ;  /* 0x0000002814557211 */ /* 0x080fe200028f16ff */
[----:B------:R-:W-:Y:S01]  /*1d60*/  LDGSTS.E [R103+0x4000], desc[UR28][R54.64], P2 ;  /* 0x0400000036677fae */ /* 0x000fe2000912185c */
[-C--:B------:R-:W-:Y:S02]  /*1d70*/  IADD3 R30, P5, R15, R79.reuse, RZ ;  /* 0x0000004f0f1e7210 */ /* 0x080fe40007fbe0ff */
[-C--:B------:R-:W-:Y:S01]  /*1d80*/  LEA.HI.X.SX32 R29, R96, R40.reuse, 0x2, P6 ;  /* 0x00000028601d7211 */ /* 0x080fe200030f16ff */
[----:B------:R-:W-:Y:S01]  /*1d90*/  LDGSTS.E [R103+0x6000], desc[UR28][R92.64], P3 ;  /* 0x060000005c677fae */ /* 0x000fe2000992185c */
[----:B------:R-:W-:Y:S02]  /*1da0*/  LEA.HI.X.SX32 R31, R21, R40, 0x2, P5 ;  /* 0x00000028151f7211 */ /* 0x000fe400028f16ff */
[----:B------:R-:W-:Y:S02]  /*1db0*/  IADD3 R78, P5, R16, R79, RZ ;  /* 0x0000004f104e7210 */ /* 0x000fe40007fbe0ff */
[----:B------:R-:W-:-:S02]  /*1dc0*/  IADD3 R59, P6, R9, UR24, RZ ;  /* 0x00000018093b7c10 */ /* 0x000fc4000ffde0ff */
[----:B------:R-:W-:Y:S02]  /*1dd0*/  LEA.HI.X.SX32 R79, R22, R40, 0x2, P5 ;  /* 0x00000028164f7211 */ /* 0x000fe400028f16ff */
[----:B------:R-:W-:Y:S02]  /*1de0*/  LEA.HI.X.SX32 R41, R23, UR25, 0x2, P6 ;  /* 0x0000001917297c11 */ /* 0x000fe4000b0f16ff */
[CC--:B------:R-:W-:Y:S02]  /*1df0*/  LEA R86, P5, R110.reuse, R59.reuse, 0x2 ;  /* 0x0000003b6e567211 */ /* 0x0c0fe400078a10ff */
[----:B------:R-:W-:Y:S02]  /*1e00*/  LEA R56, P6, R109, R59, 0x2 ;  /* 0x0000003b6d387211 */ /* 0x000fe400078c10ff */
[----:B------:R-:W-:Y:S02]  /*1e10*/  LEA.HI.X.SX32 R87, R110, R41, 0x2, P5 ;  /* 0x000000296e577211 */ /* 0x000fe400028f16ff */
[----:B------:R-:W-:-:S02]  /*1e20*/  LEA R70, P5, R108, R59, 0x2 ;  /* 0x0000003b6c467211 */ /* 0x000fc400078a10ff */
[----:B------:R-:W-:Y:S02]  /*1e30*/  LEA.HI.X.SX32 R57, R109, R41, 0x2, P6 ;  /* 0x000000296d397211 */ /* 0x000fe400030f16ff */
[C---:B------:R-:W-:Y:S02]  /*1e40*/  LEA R52, P6, R107.reuse, R59, 0x2 ;  /* 0x0000003b6b347211 */ /* 0x040fe400078c10ff */
[----:B------:R-:W-:Y:S02]  /*1e50*/  LEA.HI.X.SX32 R71, R108, R41, 0x2, P5 ;  /* 0x000000296c477211 */ /* 0x000fe400028f16ff */
        /* <DEDUP_REMOVED lines=10> */
[----:B------:R-:W-:Y:S02]  /*1f00*/  LEA R46, P6, R32, R59, 0x2 ;  /* 0x0000003b202e7211 */ /* 0x000fe400078c10ff */
        /* <DEDUP_REMOVED lines=12> */
[-C--:B------:R-:W-:Y:S02]  /*1fd0*/  LEA.HI.X.SX32 R59, R37, R41.reuse, 0x2, P5 ;  /* 0x00000029253b7211 */ /* 0x080fe400028f16ff */
[----:B------:R-:W-:Y:S02]  /*1fe0*/  ISETP.GE.AND P5, PT, R101, UR8, PT ;  /* 0x0000000865007c0c */ /* 0x000fe4000bfa6270 */
[----:B------:R-:W-:Y:S02]  /*1ff0*/  LEA.HI.X.SX32 R41, R38, R41, 0x2, P6 ;  /* 0x0000002926297211 */ /* 0x000fe400030f16ff */
[----:B------:R-:W-:-:S02]  /*2000*/  ISETP.GE.AND P6, PT, R125, UR8, PT ;  /* 0x000000087d007c0c */ /* 0x000fc4000bfc6270 */
[----:B------:R-:W-:Y:S02]  /*2010*/  SEL R101, RZ, UR7, P5 ;  /* 0x00000007ff657c07 */ /* 0x000fe4000a800000 */
[----:B------:R-:W-:Y:S02]  /*2020*/  ISETP.GE.AND P5, PT, R122, UR8, PT ;  /* 0x000000087a007c0c */ /* 0x000fe4000bfa6270 */
[----:B------:R-:W-:Y:S02]  /*2030*/  SEL R102, RZ, UR7, P6 ;  /* 0x00000007ff667c07 */ /* 0x000fe4000b000000 */
[----:B------:R-:W-:Y:S02]  /*2040*/  ISETP.GE.AND P6, PT, R119, UR8, PT ;  /* 0x0000000877007c0c */ /* 0x000fe4000bfc6270 */
[----:B------:R-:W-:Y:S02]  /*2050*/  ISETP.NE.U32.AND P1, PT, R101, RZ, PT ;  /* 0x000000ff6500720c */ /* 0x000fe40003f25070 */
[----:B------:R-:W-:-:S02]  /*2060*/  SEL R101, RZ, UR7, P5 ;  /* 0x00000007ff657c07 */ /* 0x000fc4000a800000 */
[----:B------:R-:W-:Y:S02]  /*2070*/  ISETP.NE.U32.AND P5, PT, R102, RZ, PT ;  /* 0x000000ff6600720c */ /* 0x000fe40003fa5070 */
[----:B------:R-:W-:Y:S02]  /*2080*/  SEL R102, RZ, UR7, P6 ;  /* 0x00000007ff667c07 */ /* 0x000fe4000b000000 */
[----:B------:R-:W-:Y:S02]  /*2090*/  ISETP.GE.AND P2, PT, R105, UR8, PT ;  /* 0x0000000869007c0c */ /* 0x000fe4000bf46270 */
[----:B------:R-:W-:Y:S01]  /*20a0*/  ISETP.NE.U32.AND P4, PT, R102, RZ, PT ;  /* 0x000000ff6600720c */ /* 0x000fe20003f85070 */
[----:B------:R-:W-:Y:S01]  /*20b0*/  VIADD R102, R104, UR15 ;  /* 0x0000000f68667c36 */ /* 0x000fe20008000000 */
[----:B------:R-:W-:Y:S02]  /*20c0*/  ISETP.GE.AND P3, PT, R124, UR8, PT ;  /* 0x000000087c007c0c */ /* 0x000fe4000bf66270 */
[----:B------:R-:W-:-:S02]  /*20d0*/  SEL R105, RZ, UR7, P2 ;  /* 0x00000007ff697c07 */ /* 0x000fc40009000000 */
[----:B------:R-:W-:Y:S01]  /*20e0*/  LDGSTS.E [R102], desc[UR28][R26.64], P1 ;  /* 0x000000001a667fae */ /* 0x000fe2000892185c */
[----:B------:R-:W-:Y:S02]  /*20f0*/  ISETP.GE.AND P1, PT, R121, UR8, PT ;  /* 0x0000000879007c0c */ /* 0x000fe4000bf26270 */
[----:B------:R-:W-:Y:S01]  /*2100*/  ISETP.NE.U32.AND P6, PT, R101, RZ, PT ;  /* 0x000000ff6500720c */ /* 0x000fe20003fc5070 */
[----:B------:R-:W-:Y:S01]  /*2110*/  LDGSTS.E [R102+0x2000], desc[UR28][R90.64], P5 ;  /* 0x020000005a667fae */ /* 0x000fe2000a92185c */
[----:B------:R-:W-:Y:S02]  /*2120*/  SEL R101, RZ, UR7, P3 ;  /* 0x00000007ff657c07 */ /* 0x000fe40009800000 */
[----:B------:R-:W-:Y:S02]  /*2130*/  SEL R104, RZ, UR7, P1 ;  /* 0x00000007ff687c07 */ /* 0x000fe40008800000 */
[----:B------:R-:W-:Y:S02]  /*2140*/  ISETP.NE.U32.AND P1, PT, R105, RZ, PT ;  /* 0x000000ff6900720c */ /* 0x000fe40003f25070 */
[----:B------:R-:W-:-:S02]  /*2150*/  ISETP.NE.U32.AND P5, PT, R101, RZ, PT ;  /* 0x000000ff6500720c */ /* 0x000fc40003fa5070 */
[----:B------:R-:W-:Y:S02]  /*2160*/  LOP3.LUT R101, R2, 0x40, RZ, 0x3c, !PT ;  /* 0x0000004002657812 */ /* 0x000fe400078e3cff */
[----:B------:R-:W-:Y:S01]  /*2170*/  ISETP.GE.AND P2, PT, R118, UR8, PT ;  /* 0x0000000876007c0c */ /* 0x000fe2000bf46270 */
[----:B------:R-:W-:Y:S01]  /*2180*/  LDGSTS.E [R102+0x4000], desc[UR28][R84.64], P6 ;  /* 0x0400000054667fae */ /* 0x000fe2000b12185c */
[----:B------:R-:W-:Y:S01]  /*2190*/  ISETP.GE.AND P3, PT, R3, UR6, PT ;  /* 0x0000000603007c0c */ /* 0x000fe2000bf66270 */
[----:B------:R-:W-:Y:S01]  /*21a0*/  VIADD R101, R101, UR15 ;  /* 0x0000000f65657c36 */ /* 0x000fe20008000000 */
[----:B------:R-:W-:Y:S01]  /*21b0*/  SEL R105, RZ, UR7, P2 ;  /* 0x00000007ff697c07 */ /* 0x000fe20009000000 */
[----:B------:R-:W-:Y:S01]  /*21c0*/  LDGSTS.E [R102+0x6000], desc[UR28][R88.64], P4 ;  /* 0x0600000058667fae */ /* 0x000fe2000a12185c */
[----:B------:R-:W-:Y:S02]  /*21d0*/  SEL R106, RZ, 0x4, P3 ;  /* 0x00000004ff6a7807 */ /* 0x000fe40001800000 */
[----:B------:R-:W-:Y:S01]  /*21e0*/  ISETP.NE.U32.AND P3, PT, R104, RZ, PT ;  /* 0x000000ff6800720c */ /* 0x000fe20003f65070 */
[----:B------:R-:W-:Y:S01]  /*21f0*/  LDGSTS.E [R101], desc[UR28][R72.64], P1 ;  /* 0x0000000048657fae */ /* 0x000fe2000892185c */
[----:B------:R-:W-:-:S02]  /*2200*/  ISETP.GE.AND P4, PT, R114, UR8, PT ;  /* 0x0000000872007c0c */ /* 0x000fc4000bf86270 */
[----:B------:R-:W-:Y:S01]  /*2210*/  ISETP.GE.AND P1, PT, R113, UR8, PT ;  /* 0x0000000871007c0c */ /* 0x000fe2000bf26270 */
[----:B------:R-:W-:Y:S01]  /*2220*/  LDGSTS.E [R101+0x2000], desc[UR28][R28.64], P5 ;  /* 0x020000001c657fae */ /* 0x000fe2000a92185c */
[----:B------:R-:W-:Y:S02]  /*2230*/  ISETP.NE.U32.AND P6, PT, R105, RZ, PT ;  /* 0x000000ff6900720c */ /* 0x000fe40003fc5070 */
[----:B------:R-:W-:Y:S02]  /*2240*/  SEL R105, RZ, UR7, P4 ;  /* 0x00000007ff697c07 */ /* 0x000fe4000a000000 */
[----:B------:R-:W-:Y:S02]  /*2250*/  ISETP.GE.AND P4, PT, R116, UR8, PT ;  /* 0x0000000874007c0c */ /* 0x000fe4000bf86270 */
[----:B------:R-:W-:Y:S01]  /*2260*/  PLOP3.LUT P2, PT, PT, PT, UP0, 0x80, 0x0 ;  /* 0x000000000000781c */ /* 0x000fe20003f4f008 */
[----:B------:R-:W-:Y:S01]  /*2270*/  LDGSTS.E [R101+0x4000], desc[UR28][R30.64], P3 ;  /* 0x040000001e657fae */ /* 0x000fe2000992185c */
[----:B------:R-:W-:-:S02]  /*2280*/  SEL R104, RZ, UR7, P1 ;  /* 0x00000007ff687c07 */ /* 0x000fc40008800000 */
[----:B------:R-:W-:Y:S02]  /*2290*/  ISETP.GE.AND P5, PT, R115, UR8, PT ;  /* 0x0000000873007c0c */ /* 0x000fe4000bfa6270 */
[----:B------:R-:W-:Y:S01]  /*22a0*/  ISETP.NE.U32.AND P1, PT, R105, RZ, PT ;  /* 0x000000ff6900720c */ /* 0x000fe20003f25070 */
[----:B------:R-:W-:Y:S01]  /*22b0*/  LDGSTS.E [R101+0x6000], desc[UR28][R74.64], P6 ;  /* 0x060000004a657fae */ /* 0x000fe2000b12185c */
[----:B------:R-:W-:Y:S02]  /*22c0*/  SEL R105, RZ, UR7, P4 ;  /* 0x00000007ff697c07 */ /* 0x000fe4000a000000 */
[----:B------:R-:W-:Y:S02]  /*22d0*/  SEL R106, R106, RZ, P2 ;  /* 0x000000ff6a6a7207 */ /* 0x000fe40001000000 */
[----:B------:R-:W-:Y:S02]  /*22e0*/  ISETP.NE.U32.AND P4, PT, R104, RZ, PT ;  /* 0x000000ff6800720c */ /* 0x000fe40003f85070 */
[----:B------:R-:W-:-:S02]  /*22f0*/  SEL R104, RZ, UR7, P5 ;  /* 0x00000007ff687c07 */ /* 0x000fc4000a800000 */
[----:B------:R-:W-:Y:S01]  /*2300*/  ISETP.NE.U32.AND P2, PT, R106, RZ, PT ;  /* 0x000000ff6a00720c */ /* 0x000fe20003f45070 */
[----:B------:R-:W-:Y:S01]  /*2310*/  IMAD.U32 R106, RZ, RZ, UR18 ;  /* 0x00000012ff6a7e24 */ /* 0x000fe2000f8e00ff */
[----:B------:R-:W-:Y:S02]  /*2320*/  ISETP.NE.U32.AND P3, PT, R105, RZ, PT ;  /* 0x000000ff6900720c */ /* 0x000fe40003f65070 */
[----:B------:R-:W-:Y:S01]  /*2330*/  ISETP.NE.U32.AND P5, PT, R104, RZ, PT ;  /* 0x000000ff6800720c */ /* 0x000fe20003fa5070 */
[----:B-1----:R-:W-:Y:S01]  /*2340*/  IMAD.WIDE R94, R106, 0x4, R94 ;  /* 0x000000046a5e7825 */ /* 0x002fe200078e025e */
[----:B------:R-:W-:Y:S02]  /*2350*/  LOP3.LUT R105, R2, 0x60, RZ, 0x3c, !PT ;  /* 0x0000006002697812 */ /* 0x000fe400078e3cff */
[----:B------:R-:W-:-:S03]  /*2360*/  LOP3.LUT R104, R0, 0x40, RZ, 0x3c, !PT ;  /* 0x0000004000687812 */ /* 0x000fc600078e3cff */
[----:B------:R-:W-:Y:S02]  /*2370*/  VIADD R106, R105, UR15 ;  /* 0x0000000f696a7c36 */ /* 0x000fe40008000000 */
[----:B------:R-:W-:Y:S02]  /*2380*/  VIADD R105, R0, UR15 ;  /* 0x0000000f00697c36 */ /* 0x000fe40008000000 */
[----:B------:R-:W-:Y:S01]  /*2390*/  VIADD R104, R104, UR15 ;  /* 0x0000000f68687c36 */ /* 0x000fe20008000000 */
[----:B------:R-:W-:Y:S01]  /*23a0*/  LDGSTS.E [R106], desc[UR28][R82.64], P1 ;  /* 0x00000000526a7fae */ /* 0x000fe2000892185c */
[----:B------:R-:W-:-:S03]  /*23b0*/  PLOP3.LUT P1, PT, PT, PT, UP0, 0x80, 0x0 ;  /* 0x000000000000781c */ /* 0x000fc60003f2f008 */
[----:B------:R-:W-:Y:S01]  /*23c0*/  LDGSTS.E [R106+0x2000], desc[UR28][R80.64], P4 ;  /* 0x02000000506a7fae */ /* 0x000fe2000a12185c */
[----:B------:R-:W-:-:S03]  /*23d0*/  PLOP3.LUT P4, PT, PT, PT, UP0, 0x80, 0x0 ;  /* 0x000000000000781c */ /* 0x000fc60003f8f008 */
[----:B------:R-:W-:Y:S01]  /*23e0*/  LDGSTS.E [R106+0x4000], desc[UR28][R78.64], P3 ;  /* 0x040000004e6a7fae */ /* 0x000fe2000992185c */
[----:B------:R-:W-:-:S03]  /*23f0*/  ISETP.GE.AND P3, PT, R122, UR6, PT ;  /* 0x000000067a007c0c */ /* 0x000fc6000bf66270 */
[----:B------:R-:W-:Y:S01]  /*2400*/  LDGSTS.E [R106+0x6000], desc[UR28][R76.64], P5 ;  /* 0x060000004c6a7fae */ /* 0x000fe2000a92185c */
[----:B------:R-:W-:-:S03]  /*2410*/  PLOP3.LUT P5, PT, PT, PT, UP0, 0x80, 0x0 ;  /* 0x000000000000781c */ /* 0x000fc60003faf008 */
[----:B------:R-:W0:Y:S04]  /*2420*/  LDGDEPBAR ;  /* 0x00000000000079af */ /* 0x000e280000000000 */
[----:B------:R-:W-:Y:S04]  /*2430*/  LDGSTS.E [R105+0x18000], desc[UR28][R86.64], P0 ;  /* 0x1800000056697fae */ /* 0x000fe8000812185c */
        /* <DEDUP_REMOVED lines=15> */
[----:B------:R-:W0:Y:S01]  /*2530*/  LDGDEPBAR ;  /* 0x00000000000079af */ /* 0x000e220000000000 */
[----:B------:R-:W-:Y:S06]  /*2540*/  BAR.SYNC.DEFER_BLOCKING 0x0 ;  /* 0x0000000000007b1d */ /* 0x000fec0000010000 */
[----:B------:R-:W-:Y:S01]  /*2550*/  @!PT LDS RZ, [RZ] ;  /* 0x00000000fffff984 */ /* 0x000fe20000000800 */
[----:B------:R-:W-:Y:S01]  /*2560*/  @!PT LDS RZ, [RZ] ;  /* 0x00000000fffff984 */ /* 0x000fe20000000800 */
[----:B------:R-:W-:Y:S01]  /*2570*/  @!PT LDS RZ, [RZ] ;  /* 0x00000000fffff984 */ /* 0x000fe20000000800 */
[----:B------:R1:W-:Y:S01]  /*2580*/  LDGSTS.E [R103+0x8000], desc[UR28][R94.64], P2 ;  /* 0x080000005e677fae */ /* 0x0003e2000912185c */
[----:B------:R-:W-:-:S02]  /*2590*/  PLOP3.LUT P2, PT, PT, PT, UP0, 0x80, 0x0 ;  /* 0x000000000000781c */ /* 0x000fc40003f4f008 */
[----:B-1----:R-:W-:-:S04]  /*25a0*/  LOP3.LUT R95, R3, 0x20, RZ, 0xfc, !PT ;  /* 0x00000020035f7812 */ /* 0x002fc800078efcff */
[----:B------:R-:W-:-:S04]  /*25b0*/  ISETP.GE.AND P0, PT, R95, UR6, PT ;  /* 0x000000065f007c0c */ /* 0x000fc8000bf06270 */
[----:B------:R-:W-:Y:S02]  /*25c0*/  SEL R94, RZ, 0x4, P0 ;  /* 0x00000004ff5e7807 */ /* 0x000fe40000000000 */
[----:B------:R-:W-:Y:S02]  /*25d0*/  ISETP.GE.AND P0, PT, R123, UR6, PT ;  /* 0x000000067b007c0c */ /* 0x000fe4000bf06270 */
[----:B------:R-:W-:-:S04]  /*25e0*/  SEL R94, R94, RZ, P1 ;  /* 0x000000ff5e5e7207 */ /* 0x000fc80000800000 */
[----:B------:R-:W-:Y:S01]  /*25f0*/  ISETP.NE.U32.AND P1, PT, R94, RZ, PT ;  /* 0x000000ff5e00720c */ /* 0x000fe20003f25070 */
[----:B------:R-:W-:-:S04]  /*2600*/  IMAD.U32 R94, RZ, RZ, UR18 ;  /* 0x00000012ff5e7e24 */ /* 0x000fc8000f8e00ff */
[----:B------:R-:W-:Y:S01]  /*2610*/  IMAD.WIDE R24, R94, 0x4, R24 ;  /* 0x000000045e187825 */ /* 0x000fe200078e0218 */
[----:B------:R-:W-:-:S04]  /*2620*/  SEL R94, RZ, 0x4, P0 ;  /* 0x00000004ff5e7807 */ /* 0x000fc80000000000 */
[----:B------:R-:W-:Y:S02]  /*2630*/  SEL R94, R94, RZ, P2 ;  /* 0x000000ff5e5e7207 */ /* 0x000fe40001000000 */
[----:B------:R-:W-:Y:S01]  /*2640*/  PLOP3.LUT P2, PT, PT, PT, UP0, 0x80, 0x0 ;  /* 0x000000000000781c */ /* 0x000fe20003f4f008 */
[----:B------:R1:W-:Y:S01]  /*2650*/  LDGSTS.E [R103+0xa000], desc[UR28][R24.64], P1 ;  /* 0x0a00000018677fae */ /* 0x0003e2000892185c */
[----:B------:R-:W-:Y:S02]  /*2660*/  ISETP.NE.U32.AND P0, PT, R94, RZ, PT ;  /* 0x000000ff5e00720c */ /* 0x000fe40003f05070 */
[----:B------:R-:W-:Y:S01]  /*2670*/  PLOP3.LUT P1, PT, PT, PT, UP0, 0x80, 0x0 ;  /* 0x000000000000781c */ /* 0x000fe20003f2f008 */
[----:B------:R-:W2:Y:S01]  /*2680*/  S2R R94, SR_TID.X ;  /* 0x00000000005e7919 */ /* 0x000ea20000002100 */
[----:B-1----:R-:W-:-:S04]  /*2690*/  IMAD.U32 R24, RZ, RZ, UR18 ;  /* 0x00000012ff187e24 */ /* 0x002fc8000f8e00ff */
[----:B------:R-:W-:-:S05]  /*26a0*/  IMAD.WIDE R54, R24, 0x4, R54 ;  /* 0x0000000418367825 */ /* 0x000fca00078e0236 */
[----:B------:R1:W-:Y:S01]  /*26b0*/  LDGSTS.E [R103+0xc000], desc[UR28][R54.64], P0 ;  /* 0x0c00000036677fae */ /* 0x0003e2000812185c */
[----:B------:R-:W-:Y:S01]  /*26c0*/  ISETP.GE.AND P0, PT, R120, UR6, PT ;  /* 0x0000000678007c0c */ /* 0x000fe2000bf06270 */
[C---:B--2---:R-:W-:Y:S01]  /*26d0*/  IMAD.SHL.U32 R25, R94.reuse, 0x20, RZ ;  /* 0x000000205e197824 */ /* 0x044fe200078e00ff */
[C---:B------:R-:W-:Y:S02]  /*26e0*/  LOP3.LUT R95, R94.reuse, 0x60, RZ, 0xc0, !PT ;  /* 0x000000605e5f7812 */ /* 0x040fe400078ec0ff */
[C---:B-1----:R-:W-:Y:S02]  /*26f0*/  LOP3.LUT R54, R94.reuse, 0xc, RZ, 0xc0, !PT ;  /* 0x0000000c5e367812 */ /* 0x042fe400078ec0ff */
[----:B------:R-:W-:Y:S02]  /*2700*/  LOP3.LUT R25, R25, 0x60, RZ, 0xc0, !PT ;  /* 0x0000006019197812 */ /* 0x000fe400078ec0ff */
[C---:B------:R-:W-:Y:S01]  /*2710*/  LOP3.LUT R55, R94.reuse, 0x180, RZ, 0xc0, !PT ;  /* 0x000001805e377812 */ /* 0x040fe200078ec0ff */
[----:B------:R-:W-:Y:S01]  /*2720*/  IMAD R24, R95, 0x2, R54 ;  /* 0x000000025f187824 */ /* 0x000fe200078e0236 */
[----:B------:R-:W-:-:S02]  /*2730*/  LOP3.LUT R94, R94, 0x7f, RZ, 0xc0, !PT ;  /* 0x0000007f5e5e7812 */ /* 0x000fc400078ec0ff */
[----:B------:R-:W-:Y:S01]  /*2740*/  LOP3.LUT R95, R3, 0x8, RZ, 0xfc, !PT ;  /* 0x00000008035f7812 */ /* 0x000fe200078efcff */
[----:B------:R-:W-:-:S04]  /*2750*/  IMAD R25, R55, 0x8, R25 ;  /* 0x0000000837197824 */ /* 0x000fc800078e0219 */
[----:B------:R-:W-:Y:S02]  /*2760*/  IMAD.U32 R24, R24, 0x2, R25 ;  /* 0x0000000218187824 */ /* 0x000fe400078e0019 */
[----:B------:R-:W-:Y:S01]  /*2770*/  IMAD R25, R54, 0x80, R94 ;  /* 0x0000008036197824 */ /* 0x000fe200078e025e */
[----:B------:R-:W-:Y:S01]  /*2780*/  SHF.R.U32.HI R94, RZ, 0x2, R55 ;  /* 0x00000002ff5e7819 */ /* 0x000fe20000011637 */
[----:B------:R-:W-:Y:S02]  /*2790*/  IMAD.U32 R54, RZ, RZ, UR18 ;  /* 0x00000012ff367e24 */ /* 0x000fe4000f8e00ff */
[----:B------:R-:W-:Y:S02]  /*27a0*/  IMAD.SHL.U32 R25, R25, 0x8, RZ ;  /* 0x0000000819197824 */ /* 0x000fe400078e00ff */
[----:B------:R-:W-:-:S03]  /*27b0*/  IMAD.WIDE R26, R54, 0x4, R26 ;  /* 0x00000004361a7825 */ /* 0x000fc600078e021a */
[----:B------:R-:W-:Y:S01]  /*27c0*/  LOP3.LUT R94, R25, R94, RZ, 0x3c, !PT ;  /* 0x0000005e195e7212 */ /* 0x000fe200078e3cff */
[----:B------:R-:W-:Y:S01]  /*27d0*/  IMAD.WIDE R72, R54, 0x4, R72 ;  /* 0x0000000436487825 */ /* 0x000fe200078e0248 */
[----:B------:R-:W-:-:S03]  /*27e0*/  SEL R25, RZ, 0x4, P0 ;  /* 0x00000004ff197807 */ /* 0x000fc60000000000 */
[C---:B------:R-:W-:Y:S01]  /*27f0*/  IMAD.WIDE R28, R54.reuse, 0x4, R28 ;  /* 0x00000004361c7825 */ /* 0x040fe200078e021c */
[----:B------:R-:W-:Y:S02]  /*2800*/  SEL R25, R25, RZ, P1 ;  /* 0x000000ff19197207 */ /* 0x000fe40000800000 */
[----:B------:R-:W-:Y:S01]  /*2810*/  ISETP.GE.AND P1, PT, R95, UR6, PT ;  /* 0x000000065f007c0c */ /* 0x000fe2000bf26270 */
[----:B------:R-:W-:Y:S01]  /*2820*/  IMAD.WIDE R92, R54, 0x4, R92 ;  /* 0x00000004365c7825 */ /* 0x000fe200078e025c */
[----:B------:R-:W-:Y:S02]  /*2830*/  ISETP.NE.U32.AND P0, PT, R25, RZ, PT ;  /* 0x000000ff1900720c */ /* 0x000fe40003f05070 */
[----:B------:R-:W-:Y:S02]  /*2840*/  SEL R25, RZ, 0x4, P1 ;  /* 0x00000004ff197807 */ /* 0x000fe40000800000 */
[----:B------:R-:W-:Y:S02]  /*2850*/  LOP3.LUT R95, R3, 0x10, RZ, 0xfc, !PT ;  /* 0x00000010035f7812 */ /* 0x000fe400078efcff */
[----:B------:R-:W-:-:S02]  /*2860*/  SEL R25, R25, RZ, P2 ;  /* 0x000000ff19197207 */ /* 0x000fc40001000000 */
[----:B------:R-:W-:Y:S02]  /*2870*/  ISETP.GE.AND P2, PT, R125, UR6, PT ;  /* 0x000000067d007c0c */ /* 0x000fe4000bf46270 */
[----:B------:R-:W-:Y:S01]  /*2880*/  ISETP.NE.U32.AND P1, PT, R25, RZ, PT ;  /* 0x000000ff1900720c */ /* 0x000fe20003f25070 */
[----:B------:R-:W-:Y:S01]  /*2890*/  IMAD.U32 R25, RZ, RZ, UR18 ;  /* 0x00000012ff197e24 */ /* 0x000fe2000f8e00ff */
[----:B------:R-:W-:Y:S01]  /*28a0*/  SEL R54, RZ, 0x4, P2 ;  /* 0x00000004ff367807 */ /* 0x000fe20001000000 */
[----:B------:R1:W-:Y:S01]  /*28b0*/  LDGSTS.E [R103+0xe000], desc[UR28][R92.64], P0 ;  /* 0x0e0000005c677fae */ /* 0x0003e2000812185c */
[----:B------:R-:W-:Y:S01]  /*28c0*/  PLOP3.LUT P0, PT, PT, PT, UP0, 0x80, 0x0 ;  /* 0x000000000000781c */ /* 0x000fe20003f0f008 */
[----:B------:R-:W-:Y:S01]  /*28d0*/  IMAD.WIDE R90, R25, 0x4, R90 ;  /* 0x00000004195a7825 */ /* 0x000fe200078e025a */
[----:B------:R-:W-:Y:S02]  /*28e0*/  SEL R54, R54, RZ, P4 ;  /* 0x000000ff36367207 */ /* 0x000fe40002000000 */
[----:B------:R-:W-:Y:S01]  /*28f0*/  ISETP.GE.AND P4, PT, R95, UR6, PT ;  /* 0x000000065f007c0c */ /* 0x000fe2000bf86270 */
[----:B------:R-:W-:Y:S01]  /*2900*/  IMAD.WIDE R84, R25, 0x4, R84 ;  /* 0x0000000419547825 */ /* 0x000fe200078e0254 */
[----:B------:R-:W2:Y:S01]  /*2910*/  S2R R95, SR_TID.X ;  /* 0x00000000005f7919 */ /* 0x000ea20000002100 */
[----:B------:R-:W-:-:S02]  /*2920*/  ISETP.NE.U32.AND P2, PT, R54, RZ, PT ;  /* 0x000000ff3600720c */ /* 0x000fc40003f45070 */
[----:B------:R-:W-:Y:S01]  /*2930*/  IMAD.WIDE R88, R25, 0x4, R88 ;  /* 0x0000000419587825 */ /* 0x000fe200078e0258 */
[----:B------:R-:W-:Y:S01]  /*2940*/  SEL R25, RZ, 0x4, P3 ;  /* 0x00000004ff197807 */ /* 0x000fe20001800000 */
[----:B------:R-:W-:Y:S01]  /*2950*/  LDGSTS.E [R102+0x8000], desc[UR28][R26.64], P1 ;  /* 0x080000001a667fae */ /* 0x000fe2000892185c */
[----:B------:R-:W-:Y:S02]  /*2960*/  ISETP.GE.AND P1, PT, R124, UR6, PT ;  /* 0x000000067c007c0c */ /* 0x000fe4000bf26270 */
[----:B------:R-:W-:Y:S02]  /*2970*/  SEL R25, R25, RZ, P5 ;  /* 0x000000ff19197207 */ /* 0x000fe40002800000 */
[----:B------:R-:W-:Y:S02]  /*2980*/  ISETP.GE.AND P5, PT, R119, UR6, PT ;  /* 0x0000000677007c0c */ /* 0x000fe4000bfa6270 */
[----:B------:R-:W-:Y:S02]  /*2990*/  ISETP.NE.U32.AND P3, PT, R25, RZ, PT ;  /* 0x000000ff1900720c */ /* 0x000fe40003f65070 */
[----:B------:R-:W-:Y:S01]  /*29a0*/  SEL R25, RZ, 0x4, P4 ;  /* 0x00000004ff197807 */ /* 0x000fe20002000000 */
[----:B------:R-:W-:Y:S01]  /*29b0*/  LDGSTS.E [R102+0xa000], desc[UR28][R90.64], P2 ;  /* 0x0a0000005a667fae */ /* 0x000fe2000912185c */
[----:B------:R-:W-:-:S02]  /*29c0*/  SEL R54, RZ, 0x4, P5 ;  /* 0x00000004ff367807 */ /* 0x000fc40002800000 */
[----:B------:R-:W-:Y:S02]  /*29d0*/  PLOP3.LUT P4, PT, PT, PT, UP0, 0x80, 0x0 ;  /* 0x000000000000781c */ /* 0x000fe40003f8f008 */
[----:B------:R-:W-:Y:S02]  /*29e0*/  PLOP3.LUT P5, PT, PT, PT, UP0, 0x80, 0x0 ;  /* 0x000000000000781c */ /* 0x000fe40003faf008 */
[----:B------:R-:W-:Y:S02]  /*29f0*/  SEL R25, R25, RZ, P4 ;  /* 0x000000ff19197207 */ /* 0x000fe40002000000 */
[----:B------:R-:W-:Y:S01]  /*2a00*/  SEL R54, R54, RZ, P5 ;  /* 0x000000ff36367207 */ /* 0x000fe20002800000 */
[----:B------:R3:W-:Y:S01]  /*2a10*/  LDGSTS.E [R102+0xc000], desc[UR28][R84.64], P3 ;  /* 0x0c00000054667fae */ /* 0x0007e2000992185c */
[----:B------:R-:W-:Y:S02]  /*2a20*/  ISETP.NE.U32.AND P5, PT, R25, RZ, PT ;  /* 0x000000ff1900720c */ /* 0x000fe40003fa5070 */
[----:B------:R-:W-:-:S02]  /*2a30*/  ISETP.NE.U32.AND P4, PT, R54, RZ, PT ;  /* 0x000000ff3600720c */ /* 0x000fc40003f85070 */
[----:B------:R-:W-:Y:S02]  /*2a40*/  PLOP3.LUT P3, PT, PT, PT, UP0, 0x80, 0x0 ;  /* 0x000000000000781c */ /* 0x000fe40003f6f008 */
[----:B--2---:R-:W-:Y:S02]  /*2a50*/  LOP3.LUT R55, R95, 0x7f, RZ, 0xc0, !PT ;  /* 0x0000007f5f377812 */ /* 0x004fe400078ec0ff */
[----:B-1----:R-:W-:Y:S02]  /*2a60*/  SHF.R.S32.HI R92, RZ, 0x4, R95 ;  /* 0x00000004ff5c7819 */ /* 0x002fe4000001145f */
[----:B------:R-:W-:Y:S01]  /*2a70*/  ISETP.GE.AND P6, PT, R55, UR6, PT ;  /* 0x0000000637007c0c */ /* 0x000fe2000bfc6270 */
[----:B------:R-:W-:Y:S01]  /*2a80*/  IMAD.U32 R55, RZ, RZ, UR9 ;  /* 0x00000009ff377e24 */ /* 0x000fe2000f8e00ff */
[----:B------:R-:W-:Y:S01]  /*2a90*/  SGXT R92, R92, 0x1 ;  /* 0x000000015c5c781a */ /* 0x000fe20000000200 */
[----:B---3--:R-:W-:Y:S01]  /*2aa0*/  IMAD.U32 R85, RZ, RZ, UR9 ;  /* 0x00000009ff557e24 */ /* 0x008fe2000f8e00ff */
[----:B------:R-:W-:Y:S01]  /*2ab0*/  SEL R27, RZ, 0x4, P6 ;  /* 0x00000004ff1b7807 */ /* 0x000fe20003000000 */
[----:B------:R-:W-:Y:S01]  /*2ac0*/  LDGSTS.E [R102+0xe000], desc[UR28][R88.64], P4 ;  /* 0x0e00000058667fae */ /* 0x000fe2000a12185c */
[----:B------:R-:W-:Y:S01]  /*2ad0*/  ISETP.GE.AND P6, PT, R121, UR6, PT ;  /* 0x0000000679007c0c */ /* 0x000fe2000bfc6270 */
[C---:B------:R-:W-:Y:S01]  /*2ae0*/  IMAD.WIDE R70, R55.reuse, 0x4, R70 ;  /* 0x0000000437467825 */ /* 0x040fe200078e0246 */
[----:B------:R-:W-:Y:S01]  /*2af0*/  LOP3.LUT R92, R24, 0x1020, R92, 0x78, !PT ;  /* 0x00001020185c7812 */ /* 0x000fe200078e785c */
[----:B------:R1:W-:Y:S01]  /*2b00*/  LDGSTS.E [R101+0x8000], desc[UR28][R72.64], P5 ;  /* 0x0800000048657fae */ /* 0x0003e2000a92185c */
[----:B------:R-:W-:Y:S01]  /*2b10*/  SEL R25, RZ, 0x4, P6 ;  /* 0x00000004ff197807 */ /* 0x000fe20003000000 */
[----:B------:R-:W-:Y:S01]  /*2b20*/  IMAD.WIDE R66, R55, 0x4, R66 ;  /* 0x0000000437427825 */ /* 0x000fe200078e0242 */
[----:B------:R-:W-:-:S02]  /*2b30*/  PLOP3.LUT P6, PT, PT, PT, UP0, 0x80, 0x0 ;  /* 0x000000000000781c */ /* 0x000fc40003fcf008 */
[----:B------:R-:W-:Y:S01]  /*2b40*/  SEL R26, RZ, 0x4, P1 ;  /* 0x00000004ff1a7807 */ /* 0x000fe20000800000 */
[----:B------:R-:W-:Y:S01]  /*2b50*/  IMAD.WIDE R50, R55, 0x4, R50 ;  /* 0x0000000437327825 */ /* 0x000fe200078e0232 */
[----:B------:R-:W-:Y:S02]  /*2b60*/  SEL R25, R25, RZ, P6 ;  /* 0x000000ff19197207 */ /* 0x000fe40003000000 */
[----:B------:R-:W-:Y:S01]  /*2b70*/  ISETP.GE.AND P6, PT, R118, UR6, PT ;  /* 0x0000000676007c0c */ /* 0x000fe2000bfc6270 */
[----:B------:R-:W-:Y:S01]  /*2b80*/  IMAD.WIDE R42, R55, 0x4, R42 ;  /* 0x00000004372a7825 */ /* 0x000fe200078e022a */
[----:B------:R-:W-:Y:S02]  /*2b90*/  ISETP.GE.AND P5, PT, R113, UR6, PT ;  /* 0x0000000671007c0c */ /* 0x000fe4000bfa6270 */
[----:B------:R-:W-:Y:S01]  /*2ba0*/  SEL R24, RZ, 0x4, P6 ;  /* 0x00000004ff187807 */ /* 0x000fe20003000000 */
[----:B-1----:R-:W-:Y:S01]  /*2bb0*/  IMAD.U32 R73, RZ, RZ, UR9 ;  /* 0x00000009ff497e24 */ /* 0x002fe2000f8e00ff */
[----:B------:R-:W-:Y:S01]  /*2bc0*/  ISETP.GE.AND P6, PT, R114, UR6, PT ;  /* 0x0000000672007c0c */ /* 0x000fe2000bfc6270 */
[----:B------:R-:W-:Y:S01]  /*2bd0*/  IMAD.U32 R55, RZ, RZ, UR18 ;  /* 0x00000012ff377e24 */ /* 0x000fe2000f8e00ff */
[----:B------:R-:W-:Y:S01]  /*2be0*/  SEL R24, R24, RZ, P3 ;  /* 0x000000ff18187207 */ /* 0x000fe20001800000 */
[----:B------:R-:W-:Y:S01]  /*2bf0*/  IMAD.WIDE R64, R73, 0x4, R64 ;  /* 0x0000000449407825 */ /* 0x000fe200078e0240 */
[----:B------:R-:W-:-:S02]  /*2c00*/  PLOP3.LUT P1, PT, PT, PT, UP0, 0x80, 0x0 ;  /* 0x000000000000781c */ /* 0x000fc40003f2f008 */
[----:B------:R-:W-:Y:S01]  /*2c10*/  ISETP.NE.U32.AND P2, PT, R25, RZ, PT ;  /* 0x000000ff1900720c */ /* 0x000fe20003f45070 */
[C---:B------:R-:W-:Y:S01]  /*2c20*/  IMAD.WIDE R58, R73.reuse, 0x4, R58 ;  /* 0x00000004493a7825 */ /* 0x040fe200078e023a */
[----:B------:R-:W-:Y:S02]  /*2c30*/  PLOP3.LUT P4, PT, PT, PT, UP0, 0x80, 0x0 ;  /* 0x000000000000781c */ /* 0x000fe40003f8f008 */
[----:B------:R-:W-:Y:S01]  /*2c40*/  SEL R25, RZ, 0x4, P6 ;  /* 0x00000004ff197807 */ /* 0x000fe20003000000 */
[----:B------:R-:W-:Y:S01]  /*2c50*/  IMAD.WIDE R40, R73, 0x4, R40 ;  /* 0x0000000449287825 */ /* 0x000fe200078e0228 */
[----:B------:R-:W-:Y:S02]  /*2c60*/  ISETP.NE.U32.AND P3, PT, R24, RZ, PT ;  /* 0x000000ff1800720c */ /* 0x000fe40003f65070 */
[----:B------:R-:W-:Y:S01]  /*2c70*/  PLOP3.LUT P6, PT, PT, PT, UP0, 0x80, 0x0 ;  /* 0x000000000000781c */ /* 0x000fe20003fcf008 */
[----:B------:R-:W-:Y:S01]  /*2c80*/  IMAD.U32 R73, RZ, RZ, UR18 ;  /* 0x00000012ff497e24 */ /* 0x000fe2000f8e00ff */
[----:B------:R-:W-:Y:S01]  /*2c90*/  SEL R24, RZ, 0x4, P5 ;  /* 0x00000004ff187807 */ /* 0x000fe20002800000 */
[----:B------:R-:W-:Y:S01]  /*2ca0*/  IMAD.WIDE R78, R55, 0x4, R78 ;  /* 0x00000004374e7825 */ /* 0x000fe200078e024e */
[----:B------:R-:W-:-:S02]  /*2cb0*/  SEL R26, R26, RZ, P1 ;  /* 0x000000ff1a1a7207 */ /* 0x000fc40000800000 */
[----:B------:R-:W-:Y:S01]  /*2cc0*/  SEL R25, R25, RZ, P4 ;  /* 0x000000ff19197207 */ /* 0x000fe20002000000 */
[----:B------:R-:W-:Y:S01]  /*2cd0*/  IMAD.WIDE R74, R73, 0x4, R74 ;  /* 0x00000004494a7825 */ /* 0x000fe200078e024a */
[----:B------:R-:W-:Y:S02]  /*2ce0*/  SEL R27, R27, RZ, P0 ;  /* 0x000000ff1b1b7207 */ /* 0x000fe40000000000 */
[----:B------:R-:W-:Y:S01]  /*2cf0*/  ISETP.GE.AND P4, PT, R116, UR6, PT ;  /* 0x0000000674007c0c */ /* 0x000fe2000bf86270 */
[----:B------:R-:W-:Y:S01]  /*2d00*/  IMAD.WIDE R62, R85, 0x4, R62 ;  /* 0x00000004553e7825 */ /* 0x000fe200078e023e */
[----:B------:R-:W-:Y:S02]  /*2d10*/  SEL R24, R24, RZ, P6 ;  /* 0x000000ff18187207 */ /* 0x000fe40003000000 */
[----:B------:R-:W-:Y:S02]  /*2d20*/  ISETP.NE.U32.AND P1, PT, R26, RZ, PT ;  /* 0x000000ff1a00720c */ /* 0x000fe40003f25070 */
[----:B------:R-:W-:-:S02]  /*2d30*/  ISETP.GE.AND P6, PT, R115, UR6, PT ;  /* 0x0000000673007c0c */ /* 0x000fc4000bfc6270 */
[----:B------:R-:W-:Y:S02]  /*2d40*/  ISETP.NE.U32.AND P0, PT, R27, RZ, PT ;  /* 0x000000ff1b00720c */ /* 0x000fe40003f05070 */
[----:B------:R-:W-:Y:S02]  /*2d50*/  SEL R26, RZ, 0x4, P4 ;  /* 0x00000004ff1a7807 */ /* 0x000fe40002000000 */
[----:B------:R-:W-:Y:S02]  /*2d60*/  PLOP3.LUT P4, PT, PT, PT, UP0, 0x80, 0x0 ;  /* 0x000000000000781c */ /* 0x000fe40003f8f008 */
[----:B------:R-:W-:Y:S02]  /*2d70*/  SEL R27, RZ, 0x4, P6 ;  /* 0x00000004ff1b7807 */ /* 0x000fe40003000000 */
[----:B------:R-:W-:Y:S01]  /*2d80*/  PLOP3.LUT P5, PT, PT, PT, UP0, 0x80, 0x0 ;  /* 0x000000000000781c */ /* 0x000fe20003faf008 */
[----:B------:R1:W-:Y:S01]  /*2d90*/  LDGSTS.E [R101+0xa000], desc[UR28][R28.64], P1 ;  /* 0x0a0000001c657fae */ /* 0x0003e2000892185c */
[----:B------:R-:W-:Y:S01]  /*2da0*/  SEL R27, R27, RZ, P4 ;  /* 0x000000ff1b1b7207 */ /* 0x000fe20002000000 */
[----:B------:R-:W-:Y:S01]  /*2db0*/  UISETP.GE.AND UP0, UPT, UR4, 0x80, UPT ;  /* 0x000000800400788c */ /* 0x000fe2000bf06270 */
[----:B------:R-:W-:Y:S01]  /*2dc0*/  ISETP.NE.U32.AND P6, PT, R25, RZ, PT ;  /* 0x000000ff1900720c */ /* 0x000fe20003fc5070 */
[----:B------:R-:W-:Y:S01]  /*2dd0*/  IMAD.U32 R25, RZ, RZ, UR9 ;  /* 0x00000009ff197e24 */ /* 0x000fe2000f8e00ff */
[----:B------:R-:W-:-:S02]  /*2de0*/  SEL R26, R26, RZ, P5 ;  /* 0x000000ff1a1a7207 */ /* 0x000fc40002800000 */
[----:B------:R-:W-:Y:S01]  /*2df0*/  ISETP.NE.U32.AND P4, PT, R27, RZ, PT ;  /* 0x000000ff1b00720c */ /* 0x000fe20003f85070 */
[----:B------:R-:W-:Y:S01]  /*2e00*/  IMAD.U32 R27, RZ, RZ, UR9 ;  /* 0x00000009ff1b7e24 */ /* 0x000fe2000f8e00ff */
[----:B------:R-:W-:Y:S01]  /*2e10*/  ISETP.NE.U32.AND P5, PT, R24, RZ, PT ;  /* 0x000000ff1800720c */ /* 0x000fe20003fa5070 */
[----:B------:R-:W-:Y:S01]  /*2e20*/  IMAD.WIDE R86, R25, 0x4, R86 ;  /* 0x0000000419567825 */ /* 0x000fe200078e0256 */
[----:B------:R-:W-:-:S03]  /*2e30*/  ISETP.NE.U32.AND P1, PT, R26, RZ, PT ;  /* 0x000000ff1a00720c */ /* 0x000fc60003f25070 */
[----:B-1----:R-:W-:Y:S02]  /*2e40*/  IMAD.U32 R29, RZ, RZ, UR9 ;  /* 0x00000009ff1d7e24 */ /* 0x002fe4000f8e00ff */
[----:B------:R-:W-:-:S04]  /*2e50*/  IMAD.WIDE R60, R25, 0x4, R60 ;  /* 0x00000004193c7825 */ /* 0x000fc800078e023c */
[----:B------:R-:W-:-:S04]  /*2e60*/  IMAD.WIDE R48, R25, 0x4, R48 ;  /* 0x0000000419307825 */ /* 0x000fc800078e0230 */
[----:B------:R-:W-:Y:S02]  /*2e70*/  IMAD.U32 R25, RZ, RZ, UR18 ;  /* 0x00000012ff197e24 */ /* 0x000fe4000f8e00ff */
[----:B------:R-:W-:-:S04]  /*2e80*/  IMAD.WIDE R68, R27, 0x4, R68 ;  /* 0x000000041b447825 */ /* 0x000fc800078e0244 */
[----:B------:R-:W-:-:S04]  /*2e90*/  IMAD.WIDE R56, R27, 0x4, R56 ;  /* 0x000000041b387825 */ /* 0x000fc800078e0238 */
[----:B------:R-:W-:-:S04]  /*2ea0*/  IMAD.WIDE R46, R27, 0x4, R46 ;  /* 0x000000041b2e7825 */ /* 0x000fc800078e022e */
[----:B------:R-:W-:-:S04]  /*2eb0*/  IMAD.WIDE R52, R29, 0x4, R52 ;  /* 0x000000041d347825 */ /* 0x000fc800078e0234 */
[----:B------:R-:W-:-:S04]  /*2ec0*/  IMAD.WIDE R44, R29, 0x4, R44 ;  /* 0x000000041d2c7825 */ /* 0x000fc800078e022c */
[----:B------:R-:W-:Y:S02]  /*2ed0*/  IMAD.U32 R27, RZ, RZ, UR18 ;  /* 0x00000012ff1b7e24 */ /* 0x000fe4000f8e00ff */
[----:B------:R-:W-:Y:S02]  /*2ee0*/  IMAD.U32 R29, RZ, RZ, UR18 ;  /* 0x00000012ff1d7e24 */ /* 0x000fe4000f8e00ff */
[----:B------:R-:W-:-:S04]  /*2ef0*/  IMAD.WIDE R30, R25, 0x4, R30 ;  /* 0x00000004191e7825 */ /* 0x000fc800078e021e */
[----:B------:R-:W-:Y:S01]  /*2f00*/  IMAD.WIDE R82, R27, 0x4, R82 ;  /* 0x000000041b527825 */ /* 0x000fe200078e0252 */
[----:B------:R1:W-:Y:S01]  /*2f10*/  LDGSTS.E [R101+0xc000], desc[UR28][R30.64], P2 ;  /* 0x0c0000001e657fae */ /* 0x0003e2000912185c */
[----:B------:R-:W-:Y:S02]  /*2f20*/  CS2R R26, SRZ ;  /* 0x00000000001a7805 */ /* 0x000fe4000001ff00 */
[----:B------:R-:W-:Y:S01]  /*2f30*/  IMAD.WIDE R80, R29, 0x4, R80 ;  /* 0x000000041d507825 */ /* 0x000fe200078e0250 */
[----:B------:R2:W-:Y:S01]  /*2f40*/  LDGSTS.E [R101+0xe000], desc[UR28][R74.64], P3 ;  /* 0x0e0000004a657fae */ /* 0x0005e2000992185c */
[----:B------:R-:W-:Y:S02]  /*2f50*/  CS2R R28, SRZ ;  /* 0x00000000001c7805 */ /* 0x000fe4000001ff00 */
[----:B------:R-:W-:Y:S01]  /*2f60*/  IMAD.WIDE R76, R25, 0x4, R76 ;  /* 0x00000004194c7825 */ /* 0x000fe200078e024c */
[----:B------:R2:W-:Y:S01]  /*2f70*/  LDGSTS.E [R106+0x8000], desc[UR28][R82.64], P6 ;  /* 0x08000000526a7fae */ /* 0x0005e2000b12185c */
[----:B------:R-:W-:-:S03]  /*2f80*/  CS2R R24, SRZ ;  /* 0x0000000000187805 */ /* 0x000fc6000001ff00 */
[----:B------:R2:W-:Y:S01]  /*2f90*/  LDGSTS.E [R106+0xa000], desc[UR28][R80.64], P5 ;  /* 0x0a000000506a7fae */ /* 0x0005e2000a92185c */
[----:B-1----:R-:W-:-:S03]  /*2fa0*/  CS2R R30, SRZ ;  /* 0x00000000001e7805 */ /* 0x002fc6000001ff00 */
[----:B------:R2:W-:Y:S04]  /*2fb0*/  LDGSTS.E [R106+0xc000], desc[UR28][R78.64], P1 ;  /* 0x0c0000004e6a7fae */ /* 0x0005e8000892185c */
[----:B------:R2:W-:Y:S04]  /*2fc0*/  LDGSTS.E [R106+0xe000], desc[UR28][R76.64], P4 ;  /* 0x0e0000004c6a7fae */ /* 0x0005e8000a12185c */
[----:B------:R-:W0:Y:S04]  /*2fd0*/  LDGDEPBAR ;  /* 0x00000000000079af */ /* 0x000e280000000000 */
[----:B------:R2:W-:Y:S04]  /*2fe0*/  LDGSTS.E [R105+0x20000], desc[UR28][R86.64], P0 ;  /* 0x2000000056697fae */ /* 0x0005e8000812185c */
        /* <DEDUP_REMOVED lines=14> */
[----:B------:R2:W-:Y:S01]  /*30d0*/  LDGSTS.E [R104+0x21e00], desc[UR28][R40.64], P0 ;  /* 0x21e0000028687fae */ /* 0x0005e2000812185c */
[----:B------:R-:W-:-:S03]  /*30e0*/  PLOP3.LUT P0, PT, PT, PT, UP0, 0x40, 0x0 ;  /* 0x000000000000781c */ /* 0x000fc60003f0e808 */
[----:B------:R-:W0:Y:S10]  /*30f0*/  LDGDEPBAR ;  /* 0x00000000000079af */ /* 0x000e340000000000 */
[----:B--2---:R-:W-:Y:S05]  /*3100*/  @P0 BRA `(.L_x_0) ;  /* 0x0000001c00180947 */ /* 0x004fea0003800000 */
[----:B------:R-:W-:Y:S01]  /*3110*/  IMAD.U32 R24, RZ, RZ, UR18 ;  /* 0x00000012ff187e24 */ /* 0x000fe2000f8e00ff */
[----:B------:R-:W-:Y:S01]  /*3120*/  SHF.R.S32.HI R25, RZ, 0x1f, R112 ;  /* 0x0000001fff197819 */ /* 0x000fe20000011470 */
[----:B------:R-:W-:Y:S01]  /*3130*/  USHF.R.S32.HI UR11, URZ, 0x1f, UR18 ;  /* 0x0000001f3f0b7899 */ /* 0x000fe20008011412 */
[----:B------:R-:W-:Y:S01]  /*3140*/  SHF.R.S32.HI R27, RZ, 0x1f, R22 ;  /* 0x0000001fff1b7819 */ /* 0x000fe20000011416 */
[----:B------:R-:W-:Y:S01]  /*3150*/  USHF.R.S32.HI UR12, URZ, 0x1f, UR9 ;  /* 0x0000001f3f0c7899 */ /* 0x000fe20008011409 */
[----:B------:R-:W-:Y:S01]  /*3160*/  LEA R117, P0, R24, R117, 0x3 ;  /* 0x0000007518757211 */ /* 0x000fe200078018ff */
[----:B------:R-:W-:Y:S01]  /*3170*/  USHF.L.U32 UR7, UR9, 0x3, URZ ;  /* 0x0000000309077899 */ /* 0x000fe2000800063f */
[----:B------:R-:W-:Y:S01]  /*3180*/  SHF.R.S32.HI R24, RZ, 0x1f, R19 ;  /* 0x0000001fff187819 */ /* 0x000fe20000011413 */
[----:B------:R-:W-:Y:S01]  /*3190*/  IMAD.U32 R26, RZ, RZ, UR11 ;  /* 0x0000000bff1a7e24 */ /* 0x000fe2000f8e00ff */
[----:B------:R-:W-:Y:S01]  /*31a0*/  SHF.L.U64.HI R63, R112, 0x2, R25 ;  /* 0x00000002703f7819 */ /* 0x000fe20000010219 */
[----:B------:R-:W-:Y:S01]  /*31b0*/  USHF.L.U64.HI UR10, UR9, 0x3, UR12 ;  /* 0x00000003090a7899 */ /* 0x000fe2000801020c */
[----:B------:R-:W-:Y:S01]  /*31c0*/  SHF.L.U64.HI R19, R19, 0x2, R24 ;  /* 0x0000000213137819 */ /* 0x000fe20000010218 */
[----:B------:R-:W-:Y:S01]  /*31d0*/  IMAD R83, R115, UR22, RZ ;  /* 0x0000001673537c24 */ /* 0x000fe2000f8e02ff */
[----:B------:R-:W-:Y:S01]  /*31e0*/  SHF.R.S32.HI R25, RZ, 0x1f, R20 ;  /* 0x0000001fff197819 */ /* 0x000fe20000011414 */
[----:B------:R-:W-:Y:S01]  /*31f0*/  IMAD R82, R118, UR22, RZ ;  /* 0x0000001676527c24 */ /* 0x000fe2000f8e02ff */
[----:B------:R-:W-:Y:S01]  /*3200*/  SHF.R.S32.HI R24, RZ, 0x1f, R21 ;  /* 0x0000001fff187819 */ /* 0x000fe20000011415 */
[----:B------:R-:W-:Y:S01]  /*3210*/  IMAD R81, R119, UR22, RZ ;  /* 0x0000001677517c24 */ /* 0x000fe2000f8e02ff */
[----:B------:R-:W-:Y:S01]  /*3220*/  SHF.L.U64.HI R22, R22, 0x2, R27 ;  /* 0x0000000216167819 */ /* 0x000fe2000001021b */
[----:B------:R-:W-:Y:S01]  /*3230*/  IMAD.U32 R27, RZ, RZ, UR18 ;  /* 0x00000012ff1b7e24 */ /* 0x000fe2000f8e00ff */
[----:B------:R-:W-:Y:S01]  /*3240*/  SHF.L.U64.HI R20, R20, 0x2, R25 ;  /* 0x0000000214147819 */ /* 0x000fe20000010219 */
[----:B------:R-:W-:Y:S01]  /*3250*/  IMAD R80, R120, UR22, RZ ;  /* 0x0000001678507c24 */ /* 0x000fe2000f8e02ff */
[----:B------:R-:W-:Y:S01]  /*3260*/  SHF.L.U64.HI R21, R21, 0x2, R24 ;  /* 0x0000000215157819 */ /* 0x000fe20000010218 */
[----:B------:R-:W-:Y:S01]  /*3270*/  UMOV UR14, 0x1 ;  /* 0x00000001000e7882 */ /* 0x000fe20000000000 */
[----:B------:R-:W-:Y:S01]  /*3280*/  SHF.R.S32.HI R72, RZ, 0x1f, R39 ;  /* 0x0000001fff487819 */ /* 0x000fe20000011427 */
[----:B------:R-:W-:Y:S01]  /*3290*/  USHF.L.U64.HI UR11, UR18, 0x2, UR11 ;  /* 0x00000002120b7899 */ /* 0x000fe2000801020b */
[----:B------:R-:W-:Y:S01]  /*32a0*/  SHF.R.S32.HI R24, RZ, 0x1f, R23 ;  /* 0x0000001fff187819 */ /* 0x000fe20000011417 */
[----:B------:R-:W-:Y:S01]  /*32b0*/  UMOV UR13, 0xffffffff ;  /* 0xffffffff000d7882 */ /* 0x000fe20000000000 */
[----:B------:R-:W-:-:S02]  /*32c0*/  SHF.R.U32.HI R25, RZ, 0x5, R95 ;  /* 0x00000005ff197819 */ /* 0x000fc4000001165f */
[----:B------:R-:W-:Y:S02]  /*32d0*/  SHF.L.U64.HI R72, R39, 0x2, R72 ;  /* 0x0000000227487819 */ /* 0x000fe40000010248 */
[----:B------:R-:W-:Y:S02]  /*32e0*/  SHF.L.U64.HI R23, R23, 0x2, R24 ;  /* 0x0000000217177819 */ /* 0x000fe40000010218 */
[----:B------:R-:W-:Y:S02]  /*32f0*/  R2UR UR6, R25 ;  /* 0x00000000190672ca */ /* 0x000fe400000e0000 */
[----:B------:R-:W-:Y:S02]  /*3300*/  LEA.HI.X R63, R27, R63, R26, 0x3, P0 ;  /* 0x0000003f1b3f7211 */ /* 0x000fe400000f1c1a */
[----:B------:R-:W-:Y:S02]  /*3310*/  SHF.R.S32.HI R27, RZ, 0x1f, R38 ;  /* 0x0000001fff1b7819 */ /* 0x000fe40000011426 */
[----:B------:R-:W-:-:S02]  /*3320*/  SHF.R.S32.HI R25, RZ, 0x1f, R36 ;  /* 0x0000001fff197819 */ /* 0x000fc40000011424 */
[----:B------:R-:W-:Y:S02]  /*3330*/  SHF.R.S32.HI R24, RZ, 0x1f, R35 ;  /* 0x0000001fff187819 */ /* 0x000fe40000011423 */
[----:B------:R-:W-:Y:S02]  /*3340*/  LEA R39, P0, R38, UR7, 0x2 ;  /* 0x0000000726277c11 */ /* 0x000fe4000f8010ff */
[----:B------:R-:W-:Y:S02]  /*3350*/  LEA R30, P2, R36, UR7, 0x2 ;  /* 0x00000007241e7c11 */ /* 0x000fe4000f8410ff */
[----:B------:R-:W-:Y:S02]  /*3360*/  LEA R28, P3, R35, UR7, 0x2 ;  /* 0x00000007231c7c11 */ /* 0x000fe4000f8610ff */
[----:B------:R-:W-:Y:S02]  /*3370*/  SHF.R.S32.HI R26, RZ, 0x1f, R37 ;  /* 0x0000001fff1a7819 */ /* 0x000fe40000011425 */
[----:B------:R-:W-:-:S02]  /*3380*/  LEA R31, P1, R37, UR7, 0x2 ;  /* 0x00000007251f7c11 */ /* 0x000fc4000f8210ff */
[----:B------:R-:W-:Y:S02]  /*3390*/  LEA.HI.X R45, R38, UR10, R27, 0x2, P0 ;  /* 0x0000000a262d7c11 */ /* 0x000fe400080f141b */
[----:B------:R-:W-:Y:S02]  /*33a0*/  LEA.HI.X R41, R36, UR10, R25, 0x2, P2 ;  /* 0x0000000a24297c11 */ /* 0x000fe400090f1419 */
[----:B------:R-:W-:Y:S02]  /*33b0*/  LEA.HI.X R43, R35, UR10, R24, 0x2, P3 ;  /* 0x0000000a232b7c11 */ /* 0x000fe400098f1418 */
[----:B------:R-:W-:Y:S02]  /*33c0*/  LEA.HI.X R26, R37, UR10, R26, 0x2, P1 ;  /* 0x0000000a251a7c11 */ /* 0x000fe400088f141a */
[----:B------:R-:W-:Y:S02]  /*33d0*/  SHF.R.S32.HI R27, RZ, 0x1f, R32 ;  /* 0x0000001fff1b7819 */ /* 0x000fe40000011420 */
[----:B------:R-:W-:-:S02]  /*33e0*/  SHF.R.S32.HI R25, RZ, 0x1f, R18 ;  /* 0x0000001fff197819 */ /* 0x000fc40000011412 */
[----:B------:R-:W-:Y:S02]  /*33f0*/  LEA R38, P2, R32, UR7, 0x2 ;  /* 0x0000000720267c11 */ /* 0x000fe4000f8410ff */
[----:B------:R-:W-:Y:S02]  /*3400*/  LEA R40, P3, R18, UR7, 0x2 ;  /* 0x0000000712287c11 */ /* 0x000fe4000f8610ff */
[----:B------:R-:W-:Y:S02]  /*3410*/  SHF.R.S32.HI R29, RZ, 0x1f, R34 ;  /* 0x0000001fff1d7819 */ /* 0x000fe40000011422 */
[----:B------:R-:W-:Y:S02]  /*3420*/  SHF.R.S32.HI R24, RZ, 0x1f, R33 ;  /* 0x0000001fff187819 */ /* 0x000fe40000011421 */
[----:B------:R-:W-:Y:S02]  /*3430*/  LEA R35, P0, R34, UR7, 0x2 ;  /* 0x0000000722237c11 */ /* 0x000fe4000f8010ff */
[----:B------:R-:W-:-:S02]  /*3440*/  LEA R36, P1, R33, UR7, 0x2 ;  /* 0x0000000721247c11 */ /* 0x000fc4000f8210ff */
[----:B------:R-:W-:Y:S02]  /*3450*/  LEA.HI.X R49, R32, UR10, R27, 0x2, P2 ;  /* 0x0000000a20317c11 */ /* 0x000fe400090f141b */
[----:B------:R-:W-:Y:S02]  /*3460*/  LEA.HI.X R51, R18, UR10, R25, 0x2, P3 ;  /* 0x0000000a12337c11 */ /* 0x000fe400098f1419 */
[----:B------:R-:W-:Y:S02]  /*3470*/  LEA.HI.X R29, R34, UR10, R29, 0x2, P0 ;  /* 0x0000000a221d7c11 */ /* 0x000fe400080f141d */
[----:B------:R-:W-:Y:S02]  /*3480*/  LEA.HI.X R47, R33, UR10, R24, 0x2, P1 ;  /* 0x0000000a212f7c11 */ /* 0x000fe400088f1418 */
[----:B------:R-:W-:Y:S02]  /*3490*/  SHF.R.S32.HI R18, RZ, 0x1f, R99 ;  /* 0x0000001fff127819 */ /* 0x000fe40000011463 */
[----:B------:R-:W-:-:S02]  /*34a0*/  LEA R46, P2, R99, UR7, 0x2 ;  /* 0x00000007632e7c11 */ /* 0x000fc4000f8410ff */
[----:B------:R-:W-:Y:S02]  /*34b0*/  SHF.R.S32.HI R24, RZ, 0x1f, R17 ;  /* 0x0000001fff187819 */ /* 0x000fe40000011411 */
[----:B------:R-:W-:Y:S02]  /*34c0*/  SHF.R.S32.HI R27, RZ, 0x1f, R98 ;  /* 0x0000001fff1b7819 */ /* 0x000fe40000011462 */
[----:B------:R-:W-:Y:S02]  /*34d0*/  SHF.R.S32.HI R25, RZ, 0x1f, R100 ;  /* 0x0000001fff197819 */ /* 0x000fe40000011464 */
[----:B------:R-:W-:Y:S02]  /*34e0*/  LEA R42, P0, R17, UR7, 0x2 ;  /* 0x00000007112a7c11 */ /* 0x000fe4000f8010ff */
        /* <DEDUP_REMOVED lines=10> */
[----:B------:R-:W-:Y:S02]  /*3590*/  LEA R50, P0, R107, UR7, 0x2 ;  /* 0x000000076b327c11 */ /* 0x000fe4000f8010ff */
[----:B------:R-:W-:Y:S02]  /*35a0*/  LEA R52, P1, R108, UR7, 0x2 ;  /* 0x000000076c347c11 */ /* 0x000fe4000f8210ff */
[----:B------:R-:W-:Y:S02]  /*35b0*/  LEA.HI.X R61, R109, UR10, R18, 0x2, P2 ;  /* 0x0000000a6d3d7c11 */ /* 0x000fe400090f1412 */
[----:B------:R-:W-:-:S02]  /*35c0*/  SHF.R.S32.HI R17, RZ, 0x1f, R110 ;  /* 0x0000001fff117819 */ /* 0x000fc4000001146e */
[----:B------:R-:W-:Y:S01]  /*35d0*/  LEA R56, P3, R110, UR7, 0x2 ;  /* 0x000000076e387c11 */ /* 0x000fe2000f8610ff */
[----:B------:R-:W-:Y:S01]  /*35e0*/  UIADD3 UR7, UR8, -0x100, URZ ;  /* 0xffffff0008077890 */ /* 0x000fe2000fffe03f */
[----:B------:R-:W-:Y:S01]  /*35f0*/  LEA.HI.X R24, R107, UR10, R24, 0x2, P0 ;  /* 0x0000000a6b187c11 */ /* 0x000fe200080f1418 */
[----:B------:R-:W-:Y:S01]  /*3600*/  USHF.L.U32 UR8, UR9, 0x2, URZ ;  /* 0x0000000209087899 */ /* 0x000fe2000800063f */
[----:B------:R-:W-:Y:S01]  /*3610*/  LEA.HI.X R25, R108, UR10, R25, 0x2, P1 ;  /* 0x0000000a6c197c11 */ /* 0x000fe200088f1419 */
[----:B------:R-:W-:Y:S01]  /*3620*/  USHF.L.U64.HI UR9, UR9, 0x2, UR12 ;  /* 0x0000000209097899 */ /* 0x000fe2000801020c */
[----:B------:R-:W-:Y:S02]  /*3630*/  IADD3 R18, P2, R39, UR24, RZ ;  /* 0x0000001827127c10 */ /* 0x000fe4000ff5e0ff */
[----:B------:R-:W-:Y:S02]  /*3640*/  IADD3 R33, P1, R30, UR24, RZ ;  /* 0x000000181e217c10 */ /* 0x000fe4000ff3e0ff */
[----:B------:R-:W-:-:S02]  /*3650*/  IADD3 R34, P0, R28, UR24, RZ ;  /* 0x000000181c227c10 */ /* 0x000fc4000ff1e0ff */
[----:B------:R-:W-:Y:S02]  /*3660*/  IADD3 R35, P4, R35, UR24, RZ ;  /* 0x0000001823237c10 */ /* 0x000fe4000ff9e0ff */
[----:B------:R-:W-:Y:S01]  /*3670*/  LEA.HI.X R62, R110, UR10, R17, 0x2, P3 ;  /* 0x0000000a6e3e7c11 */ /* 0x000fe200098f1411 */
[----:B------:R-:W-:Y:S01]  /*3680*/  USHF.R.S32.HI UR10, URZ, 0x1f, UR4 ;  /* 0x0000001f3f0a7899 */ /* 0x000fe20008011404 */
[----:B------:R-:W-:Y:S02]  /*3690*/  IADD3.X R37, R45, UR25, RZ, P2, !PT ;  /* 0x000000192d257c10 */ /* 0x000fe400097fe4ff */
[----:B------:R-:W-:Y:S01]  /*36a0*/  IADD3 R38, P3, R38, UR24, RZ ;  /* 0x0000001826267c10 */ /* 0x000fe2000ff7e0ff */
[----:B------:R-:W-:Y:S01]  /*36b0*/  ULEA.HI UR10, UR10, UR4, URZ, 0x7 ;  /* 0x000000040a0a7291 */ /* 0x000fe2000f8f383f */
[----:B------:R-:W-:Y:S02]  /*36c0*/  IADD3 R40, P2, R40, UR24, RZ ;  /* 0x0000001828287c10 */ /* 0x000fe4000ff5e0ff */
[----:B------:R-:W-:Y:S01]  /*36d0*/  IADD3.X R41, R41, UR25, RZ, P1, !PT ;  /* 0x0000001929297c10 */ /* 0x000fe20008ffe4ff */
[----:B------:R-:W-:Y:S01]  /*36e0*/  USHF.R.S32.HI UR10, URZ, 0x7, UR10 ;  /* 0x000000073f0a7899 */ /* 0x000fe2000801140a */
[----:B------:R-:W-:Y:S01]  /*36f0*/  IADD3.X R43, R43, UR25, RZ, P0, !PT ;  /* 0x000000192b2b7c10 */ /* 0x000fe200087fe4ff */
[----:B------:R-:W-:Y:S01]  /*3700*/  UMOV UR4, URZ ;  /* 0x0000003f00047c82 */ /* 0x000fe20008000000 */
[----:B------:R-:W-:-:S02]  /*3710*/  IADD3.X R45, R29, UR25, RZ, P4, !PT ;  /* 0x000000191d2d7c10 */ /* 0x000fc4000a7fe4ff */
[----:B------:R-:W-:Y:S02]  /*3720*/  CS2R R28, SRZ ;  /* 0x00000000001c7805 */ /* 0x000fe4000001ff00 */
[----:B------:R-:W-:Y:S01]  /*3730*/  IADD3 R36, P5, R36, UR24, RZ ;  /* 0x0000001824247c10 */ /* 0x000fe2000ffbe0ff */
[----:B------:R-:W-:Y:S01]  /*3740*/  UIADD3 UR12, UR10, -0x2, URZ ;  /* 0xfffffffe0a0c7890 */ /* 0x000fe2000fffe03f */
[----:B------:R-:W-:Y:S02]  /*3750*/  IADD3 R42, P1, R42, UR24, RZ ;  /* 0x000000182a2a7c10 */ /* 0x000fe4000ff3e0ff */
[----:B------:R-:W-:Y:S02]  /*3760*/  IADD3 R44, P0, R44, UR24, RZ ;  /* 0x000000182c2c7c10 */ /* 0x000fe4000ff1e0ff */
[----:B------:R-:W-:Y:S02]  /*3770*/  IADD3 R46, P4, R46, UR24, RZ ;  /* 0x000000182e2e7c10 */ /* 0x000fe4000ff9e0ff */
[----:B------:R-:W-:-:S02]  /*3780*/  IADD3.X R49, R49, UR25, RZ, P3, !PT ;  /* 0x0000001931317c10 */ /* 0x000fc40009ffe4ff */
[----:B------:R-:W-:Y:S02]  /*3790*/  IADD3.X R51, R51, UR25, RZ, P2, !PT ;  /* 0x0000001933337c10 */ /* 0x000fe400097fe4ff */
[----:B------:R-:W-:Y:S02]  /*37a0*/  IADD3 R32, P6, R31, UR24, RZ ;  /* 0x000000181f207c10 */ /* 0x000fe4000ffde0ff */
[----:B------:R-:W-:Y:S02]  /*37b0*/  CS2R R30, SRZ ;  /* 0x00000000001e7805 */ /* 0x000fe4000001ff00 */
[----:B------:R-:W-:Y:S02]  /*37c0*/  IADD3.X R47, R47, UR25, RZ, P5, !PT ;  /* 0x000000192f2f7c10 */ /* 0x000fe4000affe4ff */
[----:B------:R-:W-:Y:S02]  /*37d0*/  IADD3 R50, P3, R50, UR24, RZ ;  /* 0x0000001832327c10 */ /* 0x000fe4000ff7e0ff */
[----:B------:R-:W-:-:S02]  /*37e0*/  IADD3 R52, P2, R52, UR24, RZ ;  /* 0x0000001834347c10 */ /* 0x000fc4000ff5e0ff */
[----:B------:R-:W-:Y:S02]  /*37f0*/  IADD3.X R53, R53, UR25, RZ, P1, !PT ;  /* 0x0000001935357c10 */ /* 0x000fe40008ffe4ff */
[----:B------:R-:W-:Y:S02]  /*3800*/  IADD3.X R55, R27, UR25, RZ, P0, !PT ;  /* 0x000000191b377c10 */ /* 0x000fe400087fe4ff */
[----:B------:R-:W-:Y:S02]  /*3810*/  IADD3.X R57, R57, UR25, RZ, P4, !PT ;  /* 0x0000001939397c10 */ /* 0x000fe4000a7fe4ff */
[----:B------:R-:W-:Y:S02]  /*3820*/  SHF.R.S32.HI R74, RZ, 0x1f, R97 ;  /* 0x0000001fff4a7819 */ /* 0x000fe40000011461 */
[----:B------:R-:W-:Y:S02]  /*3830*/  SHF.R.S32.HI R73, RZ, 0x1f, R96 ;  /* 0x0000001fff497819 */ /* 0x000fe40000011460 */
[----:B------:R-:W-:-:S02]  /*3840*/  IADD3 R48, P5, R48, UR24, RZ ;  /* 0x0000001830307c10 */ /* 0x000fc4000ffbe0ff */
[----:B------:R-:W-:Y:S02]  /*3850*/  IADD3 R54, P1, R54, UR24, RZ ;  /* 0x0000001836367c10 */ /* 0x000fe4000ff3e0ff */
[----:B------:R-:W-:Y:S02]  /*3860*/  IADD3 R56, P0, R56, UR24, RZ ;  /* 0x0000001838387c10 */ /* 0x000fe4000ff1e0ff */
[----:B------:R-:W-:Y:S02]  /*3870*/  IADD3 R17, P4, R117, UR20, RZ ;  /* 0x0000001475117c10 */ /* 0x000fe4000ff9e0ff */
[----:B------:R-:W-:Y:S02]  /*3880*/  SHF.R.S32.HI R75, RZ, 0x1f, R8 ;  /* 0x0000001fff4b7819 */ /* 0x000fe40000011408 */
[----:B------:R-:W-:Y:S02]  /*3890*/  SHF.R.S32.HI R76, RZ, 0x1f, R7 ;  /* 0x0000001fff4c7819 */ /* 0x000fe40000011407 */
[----:B------:R-:W-:-:S02]  /*38a0*/  SHF.R.S32.HI R77, RZ, 0x1f, R6 ;  /* 0x0000001fff4d7819 */ /* 0x000fc40000011406 */
[----:B------:R-:W-:Y:S02]  /*38b0*/  SHF.R.S32.HI R78, RZ, 0x1f, R5 ;  /* 0x0000001fff4e7819 */ /* 0x000fe40000011405 */
[----:B------:R-:W-:Y:S02]  /*38c0*/  SHF.R.S32.HI R79, RZ, 0x1f, R4 ;  /* 0x0000001fff4f7819 */ /* 0x000fe40000011404 */
[----:B------:R-:W-:Y:S02]  /*38d0*/  IADD3.X R39, R26, UR25, RZ, P6, !PT ;  /* 0x000000191a277c10 */ /* 0x000fe4000b7fe4ff */
[----:B------:R-:W-:Y:S02]  /*38e0*/  CS2R R26, SRZ ;  /* 0x00000000001a7805 */ /* 0x000fe4000001ff00 */
[----:B------:R-:W-:Y:S02]  /*38f0*/  IADD3.X R59, R24, UR25, RZ, P3, !PT ;  /* 0x00000019183b7c10 */ /* 0x000fe40009ffe4ff */
[----:B------:R-:W-:-:S02]  /*3900*/  IADD3.X R60, R25, UR25, RZ, P2, !PT ;  /* 0x00000019193c7c10 */ /* 0x000fc400097fe4ff */
[----:B------:R-:W-:Y:S02]  /*3910*/  CS2R R24, SRZ ;  /* 0x0000000000187805 */ /* 0x000fe4000001ff00 */
[----:B------:R-:W-:Y:S02]  /*3920*/  SHF.L.U64.HI R74, R97, 0x2, R74 ;  /* 0x00000002614a7819 */ /* 0x000fe4000001024a */
[----:B------:R-:W-:Y:S02]  /*3930*/  SHF.L.U64.HI R73, R96, 0x2, R73 ;  /* 0x0000000260497819 */ /* 0x000fe40000010249 */
[----:B------:R-:W-:Y:S02]  /*3940*/  IADD3.X R58, R58, UR25, RZ, P5, !PT ;  /* 0x000000193a3a7c10 */ /* 0x000fe4000affe4ff */
[----:B------:R-:W-:Y:S02]  /*3950*/  IADD3.X R61, R61, UR25, RZ, P1, !PT ;  /* 0x000000193d3d7c10 */ /* 0x000fe40008ffe4ff */
[----:B------:R-:W-:-:S02]  /*3960*/  IADD3.X R62, R62, UR25, RZ, P0, !PT ;  /* 0x000000193e3e7c10 */ /* 0x000fc400087fe4ff */
[----:B------:R-:W-:Y:S02]  /*3970*/  IADD3.X R63, R63, UR21, RZ, P4, !PT ;  /* 0x000000153f3f7c10 */ /* 0x000fe4000a7fe4ff */
[----:B------:R-:W-:Y:S02]  /*3980*/  SHF.L.U64.HI R75, R8, 0x2, R75 ;  /* 0x00000002084b7819 */ /* 0x000fe4000001024b */
[----:B------:R-:W-:Y:S02]  /*3990*/  SHF.L.U64.HI R76, R7, 0x2, R76 ;  /* 0x00000002074c7819 */ /* 0x000fe4000001024c */
[----:B------:R-:W-:Y:S02]  /*39a0*/  SHF.L.U64.HI R77, R6, 0x2, R77 ;  /* 0x00000002064d7819 */ /* 0x000fe4000001024d */
[----:B------:R-:W-:Y:S02]  /*39b0*/  SHF.L.U64.HI R78, R5, 0x2, R78 ;  /* 0x00000002054e7819 */ /* 0x000fe4000001024e */
[----:B------:R-:W-:-:S07]  /*39c0*/  SHF.L.U64.HI R79, R4, 0x2, R79 ;  /* 0x00000002044f7819 */ /* 0x000fce000001024f */
.L_x_1:
[----:B------:R-:W-:Y:S01]  /*39d0*/  UIADD3 UR13, UR13, 0x1, URZ ;  /* 0x000000010d0d7890 */ /* 0x000fe2000fffe03f */
[----:B------:R-:W-:-:S04]  /*39e0*/  DEPBAR.LE SB0, 0x2 ;  /* 0x000080800000791a */ /* 0x000fc80000000000 */
[----:B------:R-:W-:Y:S01]  /*39f0*/  BAR.SYNC.DEFER_BLOCKING 0x0 ;  /* 0x0000000000007b1d */ /* 0x000fe20000010000 */
[----:B------:R-:W-:Y:S01]  /*3a00*/  UISETP.GT.AND UP0, UPT, UR13, 0x2, UPT ;  /* 0x000000020d00788c */ /* 0x000fe2000bf04270 */
[C---:B------:R-:W-:Y:S01]  /*3a10*/  LOP3.LUT R64, R3.reuse, 0x20, RZ, 0xfc, !PT ;  /* 0x0000002003407812 */ /* 0x040fe200078efcff */
[----:B------:R-:W-:Y:S01]  /*3a20*/  USHF.L.U32 UR20, UR6, 0x5, URZ ;  /* 0x0000000506147899 */ /* 0x000fe2000800063f */
[----:B------:R-:W-:Y:S01]  /*3a30*/  ISETP.GE.AND P6, PT, R3, UR7, PT ;  /* 0x0000000703007c0c */ /* 0x000fe2000bfc6270 */
[----:B------:R-:W-:Y:S01]  /*3a40*/  USEL UR13, UR13, URZ, !UP0 ;  /* 0x0000003f0d0d7287 */ /* 0x000fe2000c000000 */
[----:B------:R-:W-:Y:S01]  /*3a50*/  ISETP.GE.AND P5, PT, R64, UR7, PT ;  /* 0x0000000740007c0c */ /* 0x000fe2000bfa6270 */
[----:B------:R-:W-:Y:S01]  /*3a60*/  ULOP3.LUT UR21, UR20, 0x180, URZ, 0xc0, !UPT ;  /* 0x0000018014157892 */ /* 0x000fe2000f8ec03f */
[----:B------:R-:W-:Y:S01]  /*3a70*/  ISETP.GE.AND P4, PT, R123, UR7, PT ;  /* 0x000000077b007c0c */ /* 0x000fe2000bf86270 */
[----:B------:R-:W-:Y:S01]  /*3a80*/  ULEA UR19, UR13, UR15, 0xf ;  /* 0x0000000f0d137291 */ /* 0x000fe2000f8e783f */
[----:B------:R-:W-:Y:S01]  /*3a90*/  SEL R64, RZ, 0x4, P6 ;  /* 0x00000004ff407807 */ /* 0x000fe20003000000 */
[----:B------:R-:W-:Y:S01]  /*3aa0*/  UMOV UR23, 0x40000040 ;  /* 0x4000004000177882 */ /* 0x000fe20000000000 */
[----:B------:R-:W-:Y:S01]  /*3ab0*/  ISETP.GE.AND P3, PT, R120, UR7, PT ;  /* 0x0000000778007c0c */ /* 0x000fe2000bf66270 */
[----:B------:R-:W-:Y:S01]  /*3ac0*/  UIADD3 UR20, UR19, 0x18000, URZ ;  /* 0x0001800013147890 */ /* 0x000fe2000fffe03f */
[----:B------:R-:W-:Y:S01]  /*3ad0*/  SEL R66, RZ, 0x4, P4 ;  /* 0x00000004ff427807 */ /* 0x000fe20002000000 */
[----:B------:R-:W-:Y:S01]  /*3ae0*/  USHF.R.U32.HI UR19, URZ, 0x4, UR19 ;  /* 0x000000043f137899 */ /* 0x000fe20008011613 */
[----:B------:R-:W-:Y:S01]  /*3af0*/  SEL R65, RZ, 0x4, P5 ;  /* 0x00000004ff417807 */ /* 0x000fe20002800000 */
[----:B------:R-:W-:Y:S01]  /*3b00*/  ULEA.HI UR21, UR20, UR21, URZ, 0x1c ;  /* 0x0000001514157291 */ /* 0x000fe2000f8fe03f */
[----:B------:R-:W-:Y:S01]  /*3b10*/  SEL R67, RZ, 0x4, P3 ;  /* 0x00000004ff437807 */ /* 0x000fe20001800000 */
[----:B------:R-:W-:Y:S01]  /*3b20*/  USGXT.U32 UR20, UR19, 0xe ;  /* 0x0000000e1314789a */ /* 0x000fe20008000000 */
[C---:B------:R-:W-:Y:S01]  /*3b30*/  LOP3.LUT R68, R3.reuse, 0x8, RZ, 0xfc, !PT ;  /* 0x0000000803447812 */ /* 0x040fe200078efcff */
[----:B------:R-:W-:Y:S01]  /*3b40*/  ULOP3.LUT UR22, UR21, 0x3fff, URZ, 0xc0, !UPT ;  /* 0x00003fff15167892 */ /* 0x000fe2000f8ec03f */
[----:B------:R-:W-:Y:S01]  /*3b50*/  LOP3.LUT R71, R3, 0x10, RZ, 0xfc, !PT ;  /* 0x0000001003477812 */ /* 0x000fe200078efcff */
[----:B------:R-:W-:Y:S01]  /*3b60*/  UMOV UR19, URZ ;  /* 0x0000003f00137c82 */ /* 0x000fe20008000000 */
[----:B------:R-:W-:Y:S01]  /*3b70*/  WARPGROUP.ARRIVE ;  /* 0x00000000000079c5 */ /* 0x000fe20000000000 */
[----:B------:R-:W-:Y:S01]  /*3b80*/  UMOV UR21, 0x40000040 ;  /* 0x4000004000157882 */ /* 0x000fe20000000000 */
[----:B------:R-:W-:Y:S01]  /*3b90*/  UIADD3 UR14, UR14, 0x1, URZ ;  /* 0x000000010e0e7890 */ /* 0x000fe2000fffe03f */
[----:B------:R-:W-:-:S02]  /*3ba0*/  LOP3.LUT R86, R2, 0x20, RZ, 0x3c, !PT ;  /* 0x0000002002567812 */ /* 0x000fc400078e3cff */
[----:B------:R-:W-:Y:S01]  /*3bb0*/  LOP3.LUT R88, R2, 0x40, RZ, 0x3c, !PT ;  /* 0x0000004002587812 */ /* 0x000fe200078e3cff */
[----:B------:R-:W-:Y:S01]  /*3bc0*/  HGMMA.64x16x8.F32.TF32 R24, gdesc[UR20], R24 ;  /* 0x04200000141879f0 */ /* 0x000fe20008702818 */
[----:B------:R-:W-:Y:S02]  /*3bd0*/  UIADD3 UR23, UP0, UR20, 0x2, URZ ;  /* 0x0000000214177890 */ /* 0x000fe4000ff1e03f */
[----:B------:R-:W-:Y:S01]  /*3be0*/  UIADD3 UR22, UP1, UR22, 0x2, URZ ;  /* 0x0000000216167890 */ /* 0x000fe2000ff3e03f */
[----:B------:R-:W-:Y:S01]  /*3bf0*/  UMOV UR20, URZ ;  /* 0x0000003f00147c82 */ /* 0x000fe20008000000 */
[----:B------:R-:W-:Y:S02]  /*3c00*/  UIADD3.X UR21, UR19, 0x40000040, URZ, UP0, !UPT ;  /* 0x4000004013157890 */ /* 0x000fe400087fe43f */
[----:B------:R-:W-:Y:S02]  /*3c10*/  UIADD3.X UR19, UR20, 0x40000040, URZ, UP1, !UPT ;  /* 0x4000004014137890 */ /* 0x000fe40008ffe43f */
[----:B------:R-:W-:Y:S01]  /*3c20*/  UISETP.GE.AND UP1, UPT, UR4, UR12, UPT ;  /* 0x0000000c0400728c */ /* 0x000fe2000bf26270 */
[----:B------:R-:W-:Y:S01]  /*3c30*/  UMOV UR20, UR23 ;  /* 0x0000001700147c82 */ /* 0x000fe20008000000 */
[----:B------:R-:W-:-:S03]  /*3c40*/  UISETP.GT.AND UP0, UPT, UR14, 0x2, UPT ;  /* 0x000000020e00788c */ /* 0x000fc6000bf04270 */
[----:B------:R-:W-:Y:S01]  /*3c50*/  UMOV UR23, UR19 ;  /* 0x0000001300177c82 */ /* 0x000fe20008000000 */
[----:B------:R-:W-:Y:S01]  /*3c60*/  UIADD3.64 UR24, UR20, 0x2, URZ ;  /* 0x0000000214187897 */ /* 0x000fe2000fffe03f */
[----:B------:R-:W-:Y:S01]  /*3c70*/  PLOP3.LUT P2, PT, PT, PT, UP1, 0x40, 0x0 ;  /* 0x000000000000781c */ /* 0x000fe20003f4e818 */
[----:B------:R-:W-:Y:S01]  /*3c80*/  UIADD3.64 UR26, UR22, 0x2, URZ ;  /* 0x00000002161a7897 */ /* 0x000fe2000fffe03f */
[----:B------:R-:W-:Y:S01]  /*3c90*/  PLOP3.LUT P0, PT, PT, PT, UP1, 0x40, 0x0 ;  /* 0x000000000000781c */ /* 0x000fe20003f0e818 */
[----:B------:R-:W-:Y:S01]  /*3ca0*/  USEL UR14, UR14, URZ, !UP0 ;  /* 0x0000003f0e0e7287 */ /* 0x000fe2000c000000 */
[----:B------:R-:W-:Y:S01]  /*3cb0*/  SEL R64, R64, RZ, P2 ;  /* 0x000000ff40407207 */ /* 0x000fe20001000000 */
[----:B------:R-:W-:Y:S01]  /*3cc0*/  UIADD3 UR4, UR4, 0x1, URZ ;  /* 0x0000000104047890 */ /* 0x000fe2000fffe03f */
[----:B------:R-:W-:Y:S01]  /*3cd0*/  PLOP3.LUT P1, PT, PT, PT, UP1, 0x40, 0x0 ;  /* 0x000000000000781c */ /* 0x000fe20003f2e818 */
[----:B------:R-:W-:Y:S01]  /*3ce0*/  ULEA UR19, UR14, UR15, 0xf ;  /* 0x0000000f0e137291 */ /* 0x000fe2000f8e783f */
[----:B------:R-:W-:Y:S01]  /*3cf0*/  PLOP3.LUT P6, PT, PT, PT, UP1, 0x40, 0x0 ;  /* 0x000000000000781c */ /* 0x000fe20003fce818 */
[----:B------:R-:W-:Y:S01]  /*3d00*/  UISETP.NE.U32.AND UP0, UPT, UR10, UR4, UPT ;  /* 0x000000040a00728c */ /* 0x000fe2000bf05070 */
[----:B------:R-:W-:-:S02]  /*3d10*/  SEL R66, R66, RZ, P0 ;  /* 0x000000ff42427207 */ /* 0x000fc40000000000 */
[----:B------:R-:W-:Y:S01]  /*3d20*/  ISETP.NE.U32.AND P3, PT, R64, RZ, PT ;  /* 0x000000ff4000720c */ /* 0x000fe20003f65070 */
[----:B------:R-:W-:Y:S01]  /*3d30*/  VIADD R85, R2, UR19 ;  /* 0x0000001302557c36 */ /* 0x000fe20008000000 */
[----:B------:R-:W-:Y:S01]  /*3d40*/  SEL R65, R65, RZ, P1 ;  /* 0x000000ff41417207 */ /* 0x000fe20000800000 */
[----:B------:R-:W-:Y:S01]  /*3d50*/  VIADD R87, R86, UR19 ;  /* 0x0000001356577c36 */ /* 0x000fe20008000000 */
[----:B------:R-:W-:Y:S02]  /*3d60*/  LEA R64, P0, R4, R17, 0x2 ;  /* 0x0000001104407211 */ /* 0x000fe400078010ff */
[----:B------:R-:W-:Y:S02]  /*3d70*/  SEL R67, R67, RZ, P6 ;  /* 0x000000ff43437207 */ /* 0x000fe40003000000 */
[----:B------:R-:W-:Y:S02]  /*3d80*/  ISETP.GE.AND P6, PT, R68, UR7, PT ;  /* 0x0000000744007c0c */ /* 0x000fe4000bfc6270 */
[----:B------:R-:W-:Y:S01]  /*3d90*/  ISETP.NE.U32.AND P5, PT, R65, RZ, PT ;  /* 0x000000ff4100720c */ /* 0x000fe20003fa5070 */
[----:B------:R-:W-:Y:S01]  /*3da0*/  IMAD.X R65, R63, 0x1, R79, P0 ;  /* 0x000000013f417824 */ /* 0x000fe200000e064f */
[----:B------:R-:W-:-:S02]  /*3db0*/  ISETP.NE.U32.AND P4, PT, R66, RZ, PT ;  /* 0x000000ff4200720c */ /* 0x000fc40003f85070 */
[----:B------:R-:W-:Y:S02]  /*3dc0*/  PLOP3.LUT P0, PT, PT, PT, UP1, 0x40, 0x0 ;  /* 0x000000000000781c */ /* 0x000fe40003f0e818 */
[----:B------:R-:W-:Y:S02]  /*3dd0*/  SEL R66, RZ, 0x4, P6 ;  /* 0x00000004ff427807 */ /* 0x000fe40003000000 */
[----:B------:R-:W-:Y:S02]  /*3de0*/  ISETP.GE.AND P2, PT, R125, UR7, PT ;  /* 0x000000077d007c0c */ /* 0x000fe4000bf46270 */
[----:B------:R-:W-:Y:S02]  /*3df0*/  ISETP.NE.U32.AND P1, PT, R67, RZ, PT ;  /* 0x000000ff4300720c */ /* 0x000fe40003f25070 */
[----:B------:R-:W-:Y:S01]  /*3e00*/  SEL R69, R66, RZ, P0 ;  /* 0x000000ff42457207 */ /* 0x000fe20000000000 */
[----:B------:R-:W-:Y:S01]  /*3e10*/  HGMMA.64x16x8.F32.TF32 R24, gdesc[UR20], R24 ;  /* 0x04200000141879f0 */ /* 0x000fe20008702818 */
[----:B------:R-:W-:-:S02]  /*3e20*/  PLOP3.LUT P6, PT, PT, PT, UP1, 0x40, 0x0 ;  /* 0x000000000000781c */ /* 0x000fc40003fce818 */
[----:B------:R-:W-:Y:S02]  /*3e30*/  SEL R67, RZ, 0x4, P2 ;  /* 0x00000004ff437807 */ /* 0x000fe40001000000 */
[-C--:B------:R-:W-:Y:S02]  /*3e40*/  LEA R66, P0, R8, R17.reuse, 0x2 ;  /* 0x0000001108427211 */ /* 0x080fe400078010ff */
[----:B------:R-:W-:Y:S02]  /*3e50*/  SEL R70, R67, RZ, P6 ;  /* 0x000000ff43467207 */ /* 0x000fe40003000000 */
[----:B------:R-:W-:Y:S01]  /*3e60*/  IADD3 R68, P6, R13, R17, RZ ;  /* 0x000000110d447210 */ /* 0x000fe20007fde0ff */
[----:B------:R-:W-:Y:S01]  /*3e70*/  IMAD.X R67, R63, 0x1, R75, P0 ;  /* 0x000000013f437824 */ /* 0x000fe200000e064b */
[----:B------:R-:W-:Y:S02]  /*3e80*/  ISETP.NE.U32.AND P2, PT, R69, RZ, PT ;  /* 0x000000ff4500720c */ /* 0x000fe40003f45070 */
[----:B------:R-:W-:Y:S01]  /*3e90*/  ISETP.NE.U32.AND P0, PT, R70, RZ, PT ;  /* 0x000000ff4600720c */ /* 0x000fe20003f05070 */
[----:B------:R-:W-:Y:S01]  /*3ea0*/  IMAD.X R69, R63, 0x1, R19, P6 ;  /* 0x000000013f457824 */ /* 0x000fe200030e0613 */
[----:B------:R-:W-:Y:S01]  /*3eb0*/  HGMMA.64x16x8.F32.TF32 R24, gdesc[UR24], R24 ;  /* 0x04200000181879f0 */ /* 0x000fe20008702818 */
[----:B------:R-:W-:-:S02]  /*3ec0*/  UIADD3.64 UR24, UR20, 0x4, URZ ;  /* 0x0000000414187897 */ /* 0x000fc4000fffe03f */
[----:B------:R-:W-:-:S09]  /*3ed0*/  UIADD3.64 UR26, UR22, 0x4, URZ ;  /* 0x00000004161a7897 */ /* 0x000fd2000fffe03f */
[----:B------:R-:W-:Y:S01]  /*3ee0*/  HGMMA.64x16x8.F32.TF32 R24, gdesc[UR24], R24 ;  /* 0x04200000181879f0 */ /* 0x000fe20008702818 */
[----:B------:R-:W-:Y:S02]  /*3ef0*/  UIADD3.64 UR24, UR20, 0x1fe, URZ ;  /* 0x000001fe14187897 */ /* 0x000fe4000fffe03f */
        /* <DEDUP_REMOVED lines=30> */
[----:B------:R-:W-:Y:S02]  /*40e0*/  UIADD3.64 UR26, UR22, 0x602, URZ ;  /* 0x00000602161a7897 */ /* 0x000fe4000fffe03f */
[----:B------:R-:W-:Y:S02]  /*40f0*/  UIADD3.64 UR20, UR20, 0x604, URZ ;  /* 0x0000060414147897 */ /* 0x000fe4000fffe03f */
[----:B------:R-:W-:-:S05]  /*4100*/  UIADD3.64 UR22, UR22, 0x604, URZ ;  /* 0x0000060416167897 */ /* 0x000fca000fffe03f */
[----:B------:R-:W-:Y:S04]  /*4110*/  HGMMA.64x16x8.F32.TF32 R24, gdesc[UR24], R24 ;  /* 0x04200000181879f0 */ /* 0x000fe80008702818 */
[----:B------:R-:W-:Y:S03]  /*4120*/  HGMMA.64x16x8.F32.TF32 R24, gdesc[UR20], R24, gsb0 ;  /* 0x04200000141879f0 */ /* 0x000fe60008002818 */
[----:B------:R-:W-:Y:S02]  /*4130*/  WARPGROUP.DEPBAR.LE gsb0, 0x1 ;  /* 0x00008000000079c5 */ /* 0x000fe40000010100 */
[----:B------:R-:W-:Y:S06]  /*4140*/  BAR.SYNC.DEFER_BLOCKING 0x0 ;  /* 0x0000000000007b1d */ /* 0x000fec0000010000 */
[----:B------:R-:W-:Y:S01]  /*4150*/  @!PT LDS RZ, [RZ] ;  /* 0x00000000fffff984 */ /* 0x000fe20000000800 */
[----:B------:R-:W-:Y:S01]  /*4160*/  @!PT LDS RZ, [RZ] ;  /* 0x00000000fffff984 */ /* 0x000fe20000000800 */
[----:B------:R-:W-:Y:S01]  /*4170*/  @!PT LDS RZ, [RZ] ;  /* 0x00000000fffff984 */ /* 0x000fe20000000800 */
[----:B------:R1:W-:Y:S01]  /*4180*/  LDGSTS.E [R85], desc[UR28][R64.64], P3 ;  /* 0x0000000040557fae */ /* 0x0003e2000992185c */
[----:B------:R-:W-:-:S03]  /*4190*/  PLOP3.LUT P3, PT, PT, PT, UP1, 0x40, 0x0 ;  /* 0x000000000000781c */ /* 0x000fc60003f6e818 */
[----:B------:R2:W-:Y:S01]  /*41a0*/  LDGSTS.E [R85+0x2000], desc[UR28][R66.64], P5 ;  /* 0x0200000042557fae */ /* 0x0005e2000a92185c */
[----:B------:R-:W-:-:S03]  /*41b0*/  ISETP.GE.AND P5, PT, R122, UR7, PT ;  /* 0x000000077a007c0c */ /* 0x000fc6000bfa6270 */
[----:B------:R3:W-:Y:S01]  /*41c0*/  LDGSTS.E [R85+0x4000], desc[UR28][R68.64], P4 ;  /* 0x0400000044557fae */ /* 0x0007e2000a12185c */
[----:B------:R-:W-:Y:S02]  /*41d0*/  SEL R70, RZ, 0x4, P5 ;  /* 0x00000004ff467807 */ /* 0x000fe40002800000 */
[----:B------:R-:W-:Y:S01]  /*41e0*/  ISETP.GE.AND P4, PT, R119, UR7, PT ;  /* 0x0000000777007c0c */ /* 0x000fe2000bf86270 */
[----:B-1----:R-:W-:Y:S01]  /*41f0*/  IMAD.MOV.U32 R65, RZ, RZ, R63 ;  /* 0x000000ffff417224 */ /* 0x002fe200078e003f */
[----:B------:R-:W-:Y:S02]  /*4200*/  SEL R70, R70, RZ, P3 ;  /* 0x000000ff46467207 */ /* 0x000fe40001800000 */
[----:B------:R-:W-:Y:S02]  /*4210*/  ISETP.GE.AND P5, PT, R71, UR7, PT ;  /* 0x0000000747007c0c */ /* 0x000fe4000bfa6270 */
[----:B--2---:R-:W-:Y:S02]  /*4220*/  LEA R66, P6, R5, R17, 0x2 ;  /* 0x0000001105427211 */ /* 0x004fe400078c10ff */
[----:B------:R-:W-:-:S02]  /*4230*/  SEL R64, RZ, 0x4, P4 ;  /* 0x00000004ff407807 */ /* 0x000fc40002000000 */
[----:B------:R-:W-:Y:S01]  /*4240*/  ISETP.NE.U32.AND P3, PT, R70, RZ, PT ;  /* 0x000000ff4600720c */ /* 0x000fe20003f65070 */
[----:B------:R-:W-:Y:S01]  /*4250*/  IMAD.X R67, R63, 0x1, R78, P6 ;  /* 0x000000013f437824 */ /* 0x000fe200030e064e */
[----:B------:R-:W-:Y:S02]  /*4260*/  PLOP3.LUT P6, PT, PT, PT, UP1, 0x40, 0x0 ;  /* 0x000000000000781c */ /* 0x000fe40003fce818 */
[----:B------:R-:W-:Y:S02]  /*4270*/  PLOP3.LUT P4, PT, PT, PT, UP1, 0x40, 0x0 ;  /* 0x000000000000781c */ /* 0x000fe40003f8e818 */
[----:B------:R-:W-:Y:S02]  /*4280*/  SEL R70, RZ, 0x4, P5 ;  /* 0x00000004ff467807 */ /* 0x000fe40002800000 */
[----:B---3--:R-:W-:Y:S01]  /*4290*/  SEL R69, R64, RZ, P6 ;  /* 0x000000ff40457207 */ /* 0x008fe20003000000 */
[----:B------:R-:W-:Y:S01]  /*42a0*/  IMAD.MOV.U32 R64, RZ, RZ, R17 ;  /* 0x000000ffff407224 */ /* 0x000fe200078e0011 */
[----:B------:R-:W-:-:S02]  /*42b0*/  SEL R84, R70, RZ, P4 ;  /* 0x000000ff46547207 */ /* 0x000fc40002000000 */
[----:B------:R-:W-:Y:S01]  /*42c0*/  IADD3 R68, P6, R10, R17, RZ ;  /* 0x000000110a447210 */ /* 0x000fe20007fde0ff */
[----:B------:R-:W-:Y:S01]  /*42d0*/  IMAD.WIDE R70, R80, 0x4, R64 ;  /* 0x0000000450467825 */ /* 0x000fe200078e0240 */
[----:B------:R-:W-:Y:S02]  /*42e0*/  ISETP.NE.U32.AND P5, PT, R84, RZ, PT ;  /* 0x000000ff5400720c */ /* 0x000fe40003fa5070 */
[----:B------:R-:W-:Y:S01]  /*42f0*/  ISETP.NE.U32.AND P4, PT, R69, RZ, PT ;  /* 0x000000ff4500720c */ /* 0x000fe20003f85070 */
[----:B------:R-:W-:Y:S01]  /*4300*/  IMAD.X R69, R63, 0x1, R74, P6 ;  /* 0x000000013f457824 */ /* 0x000fe200030e064a */
[----:B------:R1:W-:Y:S01]  /*4310*/  LDGSTS.E [R85+0x6000], desc[UR28][R70.64], P1 ;  /* 0x0600000046557fae */ /* 0x0003e2000892185c */
[----:B------:R-:W-:Y:S02]  /*4320*/  ISETP.GE.AND P1, PT, R124, UR7, PT ;  /* 0x000000077c007c0c */ /* 0x000fe4000bf26270 */
[----:B------:R-:W-:Y:S01]  /*4330*/  PLOP3.LUT P6, PT, PT, PT, UP1, 0x40, 0x0 ;  /* 0x000000000000781c */ /* 0x000fe20003fce818 */
[----:B------:R2:W-:Y:S01]  /*4340*/  LDGSTS.E [R87], desc[UR28][R66.64], P2 ;  /* 0x0000000042577fae */ /* 0x0005e2000912185c */
[----:B------:R-:W-:-:S02]  /*4350*/  SEL R84, RZ, 0x4, P1 ;  /* 0x00000004ff547807 */ /* 0x000fc40000800000 */
[----:B------:R-:W-:Y:S01]  /*4360*/  ISETP.GE.AND P2, PT, R121, UR7, PT ;  /* 0x0000000779007c0c */ /* 0x000fe2000bf46270 */
[----:B------:R3:W-:Y:S01]  /*4370*/  LDGSTS.E [R87+0x2000], desc[UR28][R68.64], P0 ;  /* 0x0200000044577fae */ /* 0x0007e2000812185c */
[----:B------:R-:W-:Y:S02]  /*4380*/  ISETP.GE.AND P1, PT, R118, UR7, PT ;  /* 0x0000000776007c0c */ /* 0x000fe4000bf26270 */
[----:B------:R-:W-:Y:S01]  /*4390*/  SEL R86, RZ, 0x4, P2 ;  /* 0x00000004ff567807 */ /* 0x000fe20001000000 */
[----:B-1----:R-:W-:Y:S01]  /*43a0*/  VIADD R85, R88, UR19 ;  /* 0x0000001358557c36 */ /* 0x002fe20008000000 */
[----:B------:R-:W-:Y:S01]  /*43b0*/  PLOP3.LUT P2, PT, PT, PT, UP1, 0x40, 0x0 ;  /* 0x000000000000781c */ /* 0x000fe20003f4e818 */
[----:B------:R-:W1:Y:S01]  /*43c0*/  S2R R88, SR_TID.X ;  /* 0x0000000000587919 */ /* 0x000e620000002100 */
[----:B------:R-:W-:Y:S01]  /*43d0*/  SEL R84, R84, RZ, P6 ;  /* 0x000000ff54547207 */ /* 0x000fe20003000000 */
[----:B------:R-:W-:Y:S01]  /*43e0*/  IMAD.WIDE R70, R81, 0x4, R64 ;  /* 0x0000000451467825 */ /* 0x000fe200078e0240 */
[----:B--2---:R-:W-:-:S02]  /*43f0*/  SEL R67, RZ, 0x4, P1 ;  /* 0x00000004ff437807 */ /* 0x004fc40000800000 */
[-C--:B------:R-:W-:Y:S02]  /*4400*/  IADD3 R66, P1, R14, R17.reuse, RZ ;  /* 0x000000110e427210 */ /* 0x080fe40007f3e0ff */
[----:B---3--:R-:W-:Y:S02]  /*4410*/  SEL R69, R67, RZ, P2 ;  /* 0x000000ff43457207 */ /* 0x008fe40001000000 */
[----:B------:R-:W-:Y:S01]  /*4420*/  LEA R68, P6, R6, R17, 0x2 ;  /* 0x0000001106447211 */ /* 0x000fe200078c10ff */
[----:B------:R-:W-:Y:S01]  /*4430*/  IMAD.X R67, R63, 0x1, R20, P1 ;  /* 0x000000013f437824 */ /* 0x000fe200008e0614 */
[----:B------:R-:W-:Y:S02]  /*4440*/  PLOP3.LUT P0, PT, PT, PT, UP1, 0x40, 0x0 ;  /* 0x000000000000781c */ /* 0x000fe40003f0e818 */
[----:B------:R-:W-:Y:S01]  /*4450*/  ISETP.NE.U32.AND P2, PT, R69, RZ, PT ;  /* 0x000000ff4500720c */ /* 0x000fe20003f45070 */
[----:B------:R-:W-:Y:S01]  /*4460*/  IMAD.X R69, R63, 0x1, R77, P6 ;  /* 0x000000013f457824 */ /* 0x000fe200030e064d */
[----:B------:R-:W-:Y:S01]  /*4470*/  LDGSTS.E [R87+0x4000], desc[UR28][R66.64], P3 ;  /* 0x0400000042577fae */ /* 0x000fe2000992185c */
[----:B------:R-:W-:-:S02]  /*4480*/  ISETP.GE.AND P3, PT, R114, UR7, PT ;  /* 0x0000000772007c0c */ /* 0x000fc4000bf66270 */
[----:B------:R-:W-:Y:S01]  /*4490*/  SEL R86, R86, RZ, P0 ;  /* 0x000000ff56567207 */ /* 0x000fe20000000000 */
[----:B------:R2:W-:Y:S01]  /*44a0*/  LDGSTS.E [R87+0x6000], desc[UR28][R70.64], P4 ;  /* 0x0600000046577fae */ /* 0x0005e2000a12185c */
[----:B------:R-:W-:Y:S02]  /*44b0*/  ISETP.GE.AND P4, PT, R113, UR7, PT ;  /* 0x0000000771007c0c */ /* 0x000fe4000bf86270 */
[----:B------:R-:W-:Y:S01]  /*44c0*/  ISETP.NE.U32.AND P0, PT, R84, RZ, PT ;  /* 0x000000ff5400720c */ /* 0x000fe20003f05070 */
[----:B------:R3:W-:Y:S01]  /*44d0*/  LDGSTS.E [R85], desc[UR28][R68.64], P5 ;  /* 0x0000000044557fae */ /* 0x0007e2000a92185c */
[----:B------:R-:W-:Y:S02]  /*44e0*/  PLOP3.LUT P6, PT, PT, PT, UP1, 0x40, 0x0 ;  /* 0x000000000000781c */ /* 0x000fe40003fce818 */
[----:B------:R-:W-:Y:S02]  /*44f0*/  SEL R84, RZ, 0x4, P3 ;  /* 0x00000004ff547807 */ /* 0x000fe40001800000 */
[----:B------:R-:W-:-:S02]  /*4500*/  ISETP.NE.U32.AND P1, PT, R86, RZ, PT ;  /* 0x000000ff5600720c */ /* 0x000fc40003f25070 */
[----:B------:R-:W-:Y:S01]  /*4510*/  ISETP.GE.AND P3, PT, R116, UR7, PT ;  /* 0x0000000774007c0c */ /* 0x000fe2000bf66270 */
[----:B--2---:R-:W-:Y:S01]  /*4520*/  VIADD R87, R0, UR19 ;  /* 0x0000001300577c36 */ /* 0x004fe20008000000 */
[----:B------:R-:W-:Y:S02]  /*4530*/  PLOP3.LUT P5, PT, PT, PT, UP1, 0x40, 0x0 ;  /* 0x000000000000781c */ /* 0x000fe40003fae818 */
[----:B------:R-:W-:Y:S02]  /*4540*/  SEL R86, RZ, 0x4, P4 ;  /* 0x00000004ff567807 */ /* 0x000fe40002000000 */
[----:B------:R-:W-:Y:S02]  /*4550*/  SEL R84, R84, RZ, P6 ;  /* 0x000000ff54547207 */ /* 0x000fe40003000000 */
[----:B------:R-:W-:Y:S02]  /*4560*/  PLOP3.LUT P6, PT, PT, PT, UP1, 0x40, 0x0 ;  /* 0x000000000000781c */ /* 0x000fe40003fce818 */
[----:B------:R-:W-:-:S02]  /*4570*/  SEL R67, RZ, 0x4, P3 ;  /* 0x00000004ff437807 */ /* 0x000fc40001800000 */
[----:B------:R-:W-:Y:S02]  /*4580*/  SEL R86, R86, RZ, P5 ;  /* 0x000000ff56567207 */ /* 0x000fe40002800000 */
[-C--:B------:R-:W-:Y:S02]  /*4590*/  IADD3 R66, P4, R11, R17.reuse, RZ ;  /* 0x000000110b427210 */ /* 0x080fe40007f9e0ff */
[----:B---3--:R-:W-:Y:S02]  /*45a0*/  IADD3 R68, P5, R15, R17, RZ ;  /* 0x000000110f447210 */ /* 0x008fe40007fbe0ff */
[----:B------:R-:W-:Y:S01]  /*45b0*/  SEL R70, R67, RZ, P6 ;  /* 0x000000ff43467207 */ /* 0x000fe20003000000 */
[C---:B------:R-:W-:Y:S01]  /*45c0*/  IMAD.X R67, R63.reuse, 0x1, R73, P4 ;  /* 0x000000013f437824 */ /* 0x040fe200020e0649 */
[----:B-1----:R-:W-:Y:S01]  /*45d0*/  LOP3.LUT R88, R88, 0x7f, RZ, 0xc0, !PT ;  /* 0x0000007f58587812 */ /* 0x002fe200078ec0ff */
[----:B------:R-:W-:Y:S01]  /*45e0*/  IMAD.X R69, R63, 0x1, R21, P5 ;  /* 0x000000013f457824 */ /* 0x000fe200028e0615 */
[----:B------:R-:W-:Y:S01]  /*45f0*/  ISETP.NE.U32.AND P5, PT, R70, RZ, PT ;  /* 0x000000ff4600720c */ /* 0x000fe20003fa5070 */
[----:B------:R-:W-:Y:S01]  /*4600*/  IMAD.WIDE R70, R82, 0x4, R64 ;  /* 0x0000000452467825 */ /* 0x000fe200078e0240 */
[----:B------:R1:W-:Y:S01]  /*4610*/  LDGSTS.E [R85+0x2000], desc[UR28][R66.64], P0 ;  /* 0x0200000042557fae */ /* 0x0003e2000812185c */
[----:B------:R-:W-:-:S02]  /*4620*/  ISETP.NE.U32.AND P3, PT, R84, RZ, PT ;  /* 0x000000ff5400720c */ /* 0x000fc40003f65070 */
[----:B------:R-:W-:Y:S01]  /*4630*/  ISETP.GE.AND P0, PT, R88, UR7, PT ;  /* 0x0000000758007c0c */ /* 0x000fe2000bf06270 */
[----:B------:R2:W-:Y:S01]  /*4640*/  LDGSTS.E [R85+0x4000], desc[UR28][R68.64], P1 ;  /* 0x0400000044557fae */ /* 0x0005e2000892185c */
[----:B------:R-:W-:Y:S01]  /*4650*/  LOP3.LUT R88, R2, 0x60, RZ, 0x3c, !PT ;  /* 0x0000006002587812 */ /* 0x000fe200078e3cff */
[----:B------:R-:W-:Y:S01]  /*4660*/  IMAD.WIDE R64, R83, 0x4, R64 ;  /* 0x0000000453407825 */ /* 0x000fe200078e0240 */
[----:B------:R-:W-:Y:S01]  /*4670*/  ISETP.NE.U32.AND P4, PT, R86, RZ, PT ;  /* 0x000000ff5600720c */ /* 0x000fe20003f85070 */
[----:B------:R3:W-:Y:S01]  /*4680*/  LDGSTS.E [R85+0x6000], desc[UR28][R70.64], P2 ;  /* 0x0600000046557fae */ /* 0x0007e2000912185c */
[----:B------:R-:W-:Y:S01]  /*4690*/  ISETP.GE.AND P2, PT, R115, UR7, PT ;  /* 0x0000000773007c0c */ /* 0x000fe2000bf46270 */
[----:B------:R-:W-:Y:S01]  /*46a0*/  IMAD.U32 R86, RZ, RZ, UR18 ;  /* 0x00000012ff567e24 */ /* 0x000fe2000f8e00ff */
[----:B------:R-:W-:Y:S01]  /*46b0*/  UIADD3 UR7, UR7, -0x80, URZ ;  /* 0xffffff8007077890 */ /* 0x000fe2000fffe03f */
[----:B-1----:R-:W-:Y:S02]  /*46c0*/  LEA R66, P1, R7, R17, 0x2 ;  /* 0x0000001107427211 */ /* 0x002fe400078210ff */
[----:B------:R-:W-:-:S02]  /*46d0*/  SEL R84, RZ, 0x4, P2 ;  /* 0x00000004ff547807 */ /* 0x000fc40001000000 */
[----:B------:R-:W-:Y:S01]  /*46e0*/  PLOP3.LUT P2, PT, PT, PT, UP1, 0x40, 0x0 ;  /* 0x000000000000781c */ /* 0x000fe20003f4e818 */
[----:B------:R-:W-:Y:S01]  /*46f0*/  IMAD.X R67, R63, 0x1, R76, P1 ;  /* 0x000000013f437824 */ /* 0x000fe200008e064c */
[----:B--2---:R-:W-:Y:S02]  /*4700*/  SEL R69, RZ, 0x4, P0 ;  /* 0x00000004ff457807 */ /* 0x004fe40000000000 */
[-C--:B---3--:R-:W-:Y:S01]  /*4710*/  IADD3 R70, P6, R12, R17.reuse, RZ ;  /* 0x000000110c467210 */ /* 0x088fe20007fde0ff */
[----:B------:R-:W-:Y:S01]  /*4720*/  VIADD R85, R88, UR19 ;  /* 0x0000001358557c36 */ /* 0x000fe20008000000 */
[----:B------:R-:W-:Y:S02]  /*4730*/  SEL R69, R69, RZ, P2 ;  /* 0x000000ff45457207 */ /* 0x000fe40001000000 */
[----:B------:R-:W-:Y:S01]  /*4740*/  IADD3 R68, P1, R16, R17, RZ ;  /* 0x0000001110447210 */ /* 0x000fe20007f3e0ff */
[----:B------:R-:W-:Y:S01]  /*4750*/  IMAD.X R71, R63, 0x1, R72, P6 ;  /* 0x000000013f477824 */ /* 0x000fe200030e0648 */
[----:B------:R-:W-:Y:S01]  /*4760*/  PLOP3.LUT P6, PT, PT, PT, UP1, 0x40, 0x0 ;  /* 0x000000000000781c */ /* 0x000fe20003fce818 */
[----:B------:R1:W-:Y:S01]  /*4770*/  LDGSTS.E [R85], desc[UR28][R66.64], P3 ;  /* 0x0000000042557fae */ /* 0x0003e2000992185c */
[----:B------:R-:W-:Y:S01]  /*4780*/  ISETP.NE.U32.AND P3, PT, R69, RZ, PT ;  /* 0x000000ff4500720c */ /* 0x000fe20003f65070 */
[----:B------:R-:W-:Y:S01]  /*4790*/  IMAD.X R69, R63, 0x1, R22, P1 ;  /* 0x000000013f457824 */ /* 0x000fe200008e0616 */
[----:B------:R-:W-:Y:S01]  /*47a0*/  SEL R84, R84, RZ, P6 ;  /* 0x000000ff54547207 */ /* 0x000fe20003000000 */
[----:B------:R-:W-:Y:S01]  /*47b0*/  LDGSTS.E [R85+0x2000], desc[UR28][R70.64], P4 ;  /* 0x0200000046557fae */ /* 0x000fe2000a12185c */
[----:B------:R-:W-:-:S02]  /*47c0*/  LOP3.LUT R88, R0, 0x40, RZ, 0x3c, !PT ;  /* 0x0000004000587812 */ /* 0x000fc400078e3cff */
[----:B------:R-:W-:Y:S01]  /*47d0*/  ISETP.NE.U32.AND P2, PT, R84, RZ, PT ;  /* 0x000000ff5400720c */ /* 0x000fe20003f45070 */
[----:B------:R2:W-:Y:S01]  /*47e0*/  LDGSTS.E [R85+0x4000], desc[UR28][R68.64], P5 ;  /* 0x0400000044557fae */ /* 0x0005e2000a92185c */
[----:B------:R-:W-:Y:S02]  /*47f0*/  LEA R17, P0, R86, R17, 0x2 ;  /* 0x0000001156117211 */ /* 0x000fe400078010ff */
[----:B-1----:R-:W-:Y:S02]  /*4800*/  IADD3 R66, P1, R9, R56, RZ ;  /* 0x0000003809427210 */ /* 0x002fe40007f3e0ff */
[----:B------:R-:W-:-:S03]  /*4810*/  IADD3.X R63, R63, UR11, RZ, P0, !PT ;  /* 0x0000000b3f3f7c10 */ /* 0x000fc600087fe4ff */
[----:B------:R-:W-:Y:S01]  /*4820*/  IMAD.X R67, R62, 0x1, R23, P1 ;  /* 0x000000013e437824 */ /* 0x000fe200008e0617 */
[----:B--2---:R-:W-:-:S03]  /*4830*/  IADD3 R68, P4, R9, R52, RZ ;  /* 0x0000003409447210 */ /* 0x004fc60007f9e0ff */
[----:B------:R1:W-:Y:S04]  /*4840*/  LDGSTS.E [R85+0x6000], desc[UR28][R64.64], P2 ;  /* 0x0600000040557fae */ /* 0x0003e8000912185c */
[----:B------:R-:W0:Y:S01]  /*4850*/  LDGDEPBAR ;  /* 0x00000000000079af */ /* 0x000e220000000000 */
[----:B------:R-:W-:-:S03]  /*4860*/  IMAD.X R69, R60, 0x1, R23, P4 ;  /* 0x000000013c457824 */ /* 0x000fc600020e0617 */
[----:B------:R2:W-:Y:S01]  /*4870*/  LDGSTS.E [R87+0x18000], desc[UR28][R66.64], P3 ;  /* 0x1800000042577fae */ /* 0x0005e2000992185c */
[----:B-1----:R-:W-:-:S03]  /*4880*/  IADD3 R64, P1, R9, R48, RZ ;  /* 0x0000003009407210 */ /* 0x002fc60007f3e0ff */
[----:B------:R1:W-:Y:S01]  /*4890*/  LDGSTS.E [R87+0x18400], desc[UR28][R68.64], P3 ;  /* 0x1840000044577fae */ /* 0x0003e2000992185c */
[----:B------:R-:W-:Y:S02]  /*48a0*/  VIADD R85, R88, UR19 ;  /* 0x0000001358557c36 */ /* 0x000fe40008000000 */
[----:B------:R-:W-:Y:S01]  /*48b0*/  IMAD.X R65, R58, 0x1, R23, P1 ;  /* 0x000000013a417824 */ /* 0x000fe200008e0617 */
[----:B--2---:R-:W-:-:S04]  /*48c0*/  IADD3 R66, P2, R9, R44, RZ ;  /* 0x0000002c09427210 */ /* 0x004fc80007f5e0ff */
[----:B------:R2:W-:Y:S01]  /*48d0*/  LDGSTS.E [R87+0x18800], desc[UR28][R64.64], P3 ;  /* 0x1880000040577fae */ /* 0x0005e2000992185c */
[----:B-1----:R-:W-:Y:S01]  /*48e0*/  IADD3 R68, P1, R9, R40, RZ ;  /* 0x0000002809447210 */ /* 0x002fe20007f3e0ff */
[----:B------:R-:W-:-:S04]  /*48f0*/  IMAD.X R67, R55, 0x1, R23, P2 ;  /* 0x0000000137437824 */ /* 0x000fc800010e0617 */
[----:B------:R-:W-:Y:S01]  /*4900*/  IMAD.X R69, R51, 0x1, R23, P1 ;  /* 0x0000000133457824 */ /* 0x000fe200008e0617 */
[----:B------:R1:W-:Y:S01]  /*4910*/  LDGSTS.E [R87+0x18c00], desc[UR28][R66.64], P3 ;  /* 0x18c0000042577fae */ /* 0x0003e2000992185c */
[----:B--2---:R-:W-:-:S03]  /*4920*/  IADD3 R64, P2, R9, R36, RZ ;  /* 0x0000002409407210 */ /* 0x004fc60007f5e0ff */
[----:B------:R2:W-:Y:S01]  /*4930*/  LDGSTS.E [R87+0x19000], desc[UR28][R68.64], P3 ;  /* 0x1900000044577fae */ /* 0x0005e2000992185c */
[----:B------:R-:W-:Y:S01]  /*4940*/  IADD3 R36, P6, R36, UR8, RZ ;  /* 0x0000000824247c10 */ /* 0x000fe2000ffde0ff */
[----:B------:R-:W-:-:S03]  /*4950*/  IMAD.X R65, R47, 0x1, R23, P2 ;  /* 0x000000012f417824 */ /* 0x000fc600010e0617 */
[----:B------:R-:W-:Y:S02]  /*4960*/  IADD3.X R47, R47, UR9, RZ, P6, !PT ;  /* 0x000000092f2f7c10 */ /* 0x000fe4000b7fe4ff */
[----:B------:R-:W-:Y:S02]  /*4970*/  IADD3 R48, P6, R48, UR8, RZ ;  /* 0x0000000830307c10 */ /* 0x000fe4000ffde0ff */
[C---:B-1----:R-:W-:Y:S01]  /*4980*/  IADD3 R66, P1, R9.reuse, R34, RZ ;  /* 0x0000002209427210 */ /* 0x042fe20007f3e0ff */
[----:B------:R1:W-:Y:S01]  /*4990*/  LDGSTS.E [R87+0x19400], desc[UR28][R64.64], P3 ;  /* 0x1940000040577fae */ /* 0x0003e2000992185c */
[----:B------:R-:W-:Y:S02]  /*49a0*/  IADD3.X R58, R58, UR9, RZ, P6, !PT ;  /* 0x000000093a3a7c10 */ /* 0x000fe4000b7fe4ff */
[----:B--2---:R-:W-:Y:S01]  /*49b0*/  IADD3 R68, P2, R9, R32, RZ ;  /* 0x0000002009447210 */ /* 0x004fe20007f5e0ff */
[----:B------:R-:W-:-:S04]  /*49c0*/  IMAD.X R67, R43, 0x1, R23, P1 ;  /* 0x000000012b437824 */ /* 0x000fc800008e0617 */
[----:B------:R-:W-:Y:S01]  /*49d0*/  IMAD.X R69, R39, 0x1, R23, P2 ;  /* 0x0000000127457824 */ /* 0x000fe200010e0617 */
[----:B------:R2:W-:Y:S01]  /*49e0*/  LDGSTS.E [R87+0x19800], desc[UR28][R66.64], P3 ;  /* 0x1980000042577fae */ /* 0x0005e2000992185c */
[----:B-1----:R-:W-:-:S03]  /*49f0*/  IADD3 R64, P1, R9, R54, RZ ;  /* 0x0000003609407210 */ /* 0x002fc60007f3e0ff */
[----:B------:R1:W-:Y:S02]  /*4a00*/  LDGSTS.E [R87+0x19c00], desc[UR28][R68.64], P3 ;  /* 0x19c0000044577fae */ /* 0x0003e4000992185c */
        /* <DEDUP_REMOVED lines=8> */
[----:B------:R2:W-:Y:S02]  /*4a90*/  LDGSTS.E [R85+0x18a00], desc[UR28][R68.64], P3 ;  /* 0x18a0000044557fae */ /* 0x0005e4000992185c */
[--C-:B------:R-:W-:Y:S01]  /*4aa0*/  IMAD.X R65, R53, 0x1, R23.reuse, P2 ;  /* 0x0000000135417824 */ /* 0x100fe200010e0617 */
[C---:B------:R-:W-:Y:S02]  /*4ab0*/  IADD3 R70, P2, R9.reuse, R35, RZ ;  /* 0x0000002309467210 */ /* 0x040fe40007f5e0ff */
[----:B-1----:R-:W-:Y:S02]  /*4ac0*/  IADD3 R66, P1, R9, R38, RZ ;  /* 0x0000002609427210 */ /* 0x002fe40007f3e0ff */
[----:B------:R1:W-:Y:S01]  /*4ad0*/  LDGSTS.E [R85+0x18e00], desc[UR28][R64.64], P3 ;  /* 0x18e0000040557fae */ /* 0x0003e2000992185c */
[--C-:B------:R-:W-:Y:S01]  /*4ae0*/  IMAD.X R71, R45, 0x1, R23.reuse, P2 ;  /* 0x000000012d477824 */ /* 0x100fe200010e0617 */
[----:B------:R-:W-:Y:S01]  /*4af0*/  IADD3 R34, P2, R34, UR8, RZ ;  /* 0x0000000822227c10 */ /* 0x000fe2000ff5e0ff */
[----:B------:R-:W-:Y:S01]  /*4b00*/  IMAD.X R67, R49, 0x1, R23, P1 ;  /* 0x0000000131437824 */ /* 0x000fe200008e0617 */
[----:B--2---:R-:W-:-:S02]  /*4b10*/  IADD3 R68, P4, R9, R33, RZ ;  /* 0x0000002109447210 */ /* 0x004fc40007f9e0ff */
[----:B------:R-:W-:Y:S02]  /*4b20*/  IADD3.X R43, R43, UR9, RZ, P2, !PT ;  /* 0x000000092b2b7c10 */ /* 0x000fe400097fe4ff */
[----:B------:R2:W-:Y:S01]  /*4b30*/  LDGSTS.E [R85+0x19200], desc[UR28][R66.64], P3 ;  /* 0x1920000042557fae */ /* 0x0005e2000992185c */
[--C-:B------:R-:W-:Y:S01]  /*4b40*/  IMAD.X R69, R41, 0x1, R23.reuse, P4 ;  /* 0x0000000129457824 */ /* 0x100fe200020e0617 */
[----:B------:R-:W-:Y:S02]  /*4b50*/  IADD3 R32, P4, R32, UR8, RZ ;  /* 0x0000000820207c10 */ /* 0x000fe4000ff9e0ff */
[----:B-1----:R-:W-:Y:S01]  /*4b60*/  IADD3 R64, P1, R9, R18, RZ ;  /* 0x0000001209407210 */ /* 0x002fe20007f3e0ff */
[----:B------:R2:W-:Y:S01]  /*4b70*/  LDGSTS.E [R85+0x19600], desc[UR28][R70.64], P3 ;  /* 0x1960000046557fae */ /* 0x0005e2000992185c */
[----:B------:R-:W-:Y:S02]  /*4b80*/  IADD3 R18, P5, R18, UR8, RZ ;  /* 0x0000000812127c10 */ /* 0x000fe4000ffbe0ff */
[----:B------:R-:W-:Y:S01]  /*4b90*/  IADD3.X R39, R39, UR9, RZ, P4, !PT ;  /* 0x0000000927277c10 */ /* 0x000fe2000a7fe4ff */
[----:B------:R-:W-:Y:S01]  /*4ba0*/  IMAD.X R65, R37, 0x1, R23, P1 ;  /* 0x0000000125417824 */ /* 0x000fe200008e0617 */
[----:B------:R-:W-:Y:S01]  /*4bb0*/  IADD3 R35, P1, R35, UR8, RZ ;  /* 0x0000000823237c10 */ /* 0x000fe2000ff3e0ff */
[----:B------:R2:W-:Y:S01]  /*4bc0*/  LDGSTS.E [R85+0x19a00], desc[UR28][R68.64], P3 ;  /* 0x19a0000044557fae */ /* 0x0005e2000992185c */
[----:B------:R-:W-:-:S02]  /*4bd0*/  IADD3.X R37, R37, UR9, RZ, P5, !PT ;  /* 0x0000000925257c10 */ /* 0x000fc4000affe4ff */
[----:B------:R-:W-:Y:S01]  /*4be0*/  IADD3.X R45, R45, UR9, RZ, P1, !PT ;  /* 0x000000092d2d7c10 */ /* 0x000fe20008ffe4ff */
[----:B------:R2:W-:Y:S01]  /*4bf0*/  LDGSTS.E [R85+0x19e00], desc[UR28][R64.64], P3 ;  /* 0x19e0000040557fae */ /* 0x0005e2000992185c */
[----:B------:R-:W-:Y:S02]  /*4c00*/  IADD3 R46, P1, R46, UR8, RZ ;  /* 0x000000082e2e7c10 */ /* 0x000fe4000ff3e0ff */
[----:B------:R-:W-:Y:S01]  /*4c10*/  IADD3 R33, P3, R33, UR8, RZ ;  /* 0x0000000821217c10 */ /* 0x000fe2000ff7e0ff */
[----:B------:R-:W0:Y:S01]  /*4c20*/  LDGDEPBAR ;  /* 0x00000000000079af */ /* 0x000e220000000000 */
[----:B------:R-:W-:Y:S02]  /*4c30*/  IADD3.X R57, R57, UR9, RZ, P1, !PT ;  /* 0x0000000939397c10 */ /* 0x000fe40008ffe4ff */
[----:B------:R-:W-:Y:S02]  /*4c40*/  PLOP3.LUT P1, PT, PT, PT, UP0, 0x80, 0x0 ;  /* 0x000000000000781c */ /* 0x000fe40003f2f008 */
[----:B------:R-:W-:-:S02]  /*4c50*/  IADD3.X R41, R41, UR9, RZ, P3, !PT ;  /* 0x0000000929297c10 */ /* 0x000fc40009ffe4ff */
[----:B------:R-:W-:Y:S02]  /*4c60*/  IADD3 R38, P5, R38, UR8, RZ ;  /* 0x0000000826267c10 */ /* 0x000fe4000ffbe0ff */
[----:B------:R-:W-:Y:S02]  /*4c70*/  IADD3 R40, P4, R40, UR8, RZ ;  /* 0x0000000828287c10 */ /* 0x000fe4000ff9e0ff */
[----:B------:R-:W-:Y:S02]  /*4c80*/  IADD3 R42, P3, R42, UR8, RZ ;  /* 0x000000082a2a7c10 */ /* 0x000fe4000ff7e0ff */
[----:B------:R-:W-:Y:S02]  /*4c90*/  IADD3 R44, P2, R44, UR8, RZ ;  /* 0x000000082c2c7c10 */ /* 0x000fe4000ff5e0ff */
[----:B------:R-:W-:Y:S02]  /*4ca0*/  IADD3.X R49, R49, UR9, RZ, P5, !PT ;  /* 0x0000000931317c10 */ /* 0x000fe4000affe4ff */
[----:B------:R-:W-:-:S02]  /*4cb0*/  IADD3.X R51, R51, UR9, RZ, P4, !PT ;  /* 0x0000000933337c10 */ /* 0x000fc4000a7fe4ff */
[----:B------:R-:W-:Y:S02]  /*4cc0*/  IADD3.X R53, R53, UR9, RZ, P3, !PT ;  /* 0x0000000935357c10 */ /* 0x000fe40009ffe4ff */
[----:B------:R-:W-:Y:S02]  /*4cd0*/  IADD3.X R55, R55, UR9, RZ, P2, !PT ;  /* 0x0000000937377c10 */ /* 0x000fe400097fe4ff */
[----:B------:R-:W-:Y:S02]  /*4ce0*/  IADD3 R50, P5, R50, UR8, RZ ;  /* 0x0000000832327c10 */ /* 0x000fe4000ffbe0ff */
[----:B------:R-:W-:Y:S02]  /*4cf0*/  IADD3 R52, P4, R52, UR8, RZ ;  /* 0x0000000834347c10 */ /* 0x000fe4000ff9e0ff */
[----:B------:R-:W-:Y:S02]  /*4d00*/  IADD3 R54, P3, R54, UR8, RZ ;  /* 0x0000000836367c10 */ /* 0x000fe4000ff7e0ff */
[----:B------:R-:W-:-:S02]  /*4d10*/  IADD3 R56, P2, R56, UR8, RZ ;  /* 0x0000000838387c10 */ /* 0x000fc4000ff5e0ff */
[----:B------:R-:W-:Y:S02]  /*4d20*/  IADD3.X R59, R59, UR9, RZ, P5, !PT ;  /* 0x000000093b3b7c10 */ /* 0x000fe4000affe4ff */
[----:B------:R-:W-:Y:S02]  /*4d30*/  IADD3.X R60, R60, UR9, RZ, P4, !PT ;  /* 0x000000093c3c7c10 */ /* 0x000fe4000a7fe4ff */
[----:B------:R-:W-:Y:S02]  /*4d40*/  IADD3.X R61, R61, UR9, RZ, P3, !PT ;  /* 0x000000093d3d7c10 */ /* 0x000fe40009ffe4ff */
[----:B------:R-:W-:Y:S01]  /*4d50*/  IADD3.X R62, R62, UR9, RZ, P2, !PT ;  /* 0x000000093e3e7c10 */ /* 0x000fe200097fe4ff */
[----:B--2---:R-:W-:Y:S06]  /*4d60*/  @P1 BRA `(.L_x_1) ;  /* 0xffffffec00181947 */ /* 0x004fec000383ffff */
.L_x_0:
[----:B------:R-:W-:Y:S02]  /*4d70*/  WARPGROUP.DEPBAR.LE gsb0, 0x0 ;  /* 0x00008000000079c5 */ /* 0x000fe40000010000 */
[----:B------:R-:W-:-:S04]  /*4d80*/  DEPBAR.LE SB0, 0x0 ;  /* 0x000080000000791a */ /* 0x000fc80000000000 */
[----:B------:R-:W-:Y:S01]  /*4d90*/  IMAD.MOV.U32 R5, RZ, RZ, R28 ;  /* 0x000000ffff057224 */ /* 0x000fe200078e001c */
[----:B------:R-:W-:Y:S01]  /*4da0*/  LOP3.LUT R2, R92, 0x40, RZ, 0x3c, !PT ;  /* 0x000000405c027812 */ /* 0x000fe200078e3cff */
[----:B------:R-:W-:Y:S01]  /*4db0*/  IMAD.MOV.U32 R4, RZ, RZ, R24 ;  /* 0x000000ffff047224 */ /* 0x000fe200078e0018 */
[----:B------:R-:W-:Y:S01]  /*4dc0*/  BAR.SYNC.DEFER_BLOCKING 0x0 ;  /* 0x0000000000007b1d */ /* 0x000fe20000010000 */
[----:B------:R-:W-:Y:S01]  /*4dd0*/  IMAD.MOV.U32 R28, RZ, RZ, R25 ;  /* 0x000000ffff1c7224 */ /* 0x000fe200078e0019 */
[C---:B------:R-:W-:Y:S01]  /*4de0*/  ISETP.GE.AND P0, PT, R111.reuse, UR16, PT ;  /* 0x000000106f007c0c */ /* 0x040fe2000bf06270 */
[----:B------:R-:W-:Y:S02]  /*4df0*/  IMAD.MOV.U32 R7, RZ, RZ, R30 ;  /* 0x000000ffff077224 */ /* 0x000fe400078e001e */
[----:B------:R-:W-:Y:S01]  /*4e00*/  IMAD.MOV.U32 R6, RZ, RZ, R26 ;  /* 0x000000ffff067224 */ /* 0x000fe200078e001a */
[----:B------:R-:W-:Y:S01]  /*4e10*/  ULDC UR4, c[0x0][0x244] ;  /* 0x0000910000047ab9 */ /* 0x000fe20000000800 */
[----:B------:R-:W-:Y:S01]  /*4e20*/  IMAD.MOV.U32 R30, RZ, RZ, R27 ;  /* 0x000000ffff1e7224 */ /* 0x000fe200078e001b */
[----:B------:R-:W-:Y:S01]  /*4e30*/  ULDC.64 UR6, c[0x0][0x220] ;  /* 0x0000880000067ab9 */ /* 0x000fe20000000a00 */
[----:B------:R-:W-:Y:S01]  /*4e40*/  IMAD R0, R111, UR4, RZ ;  /* 0x000000046f007c24 */ /* 0x000fe2000f8e02ff */
[----:B------:R-:W-:Y:S01]  /*4e50*/  ULDC UR4, c[0x0][0x248] ;  /* 0x0000920000047ab9 */ /* 0x000fe20000000800 */
[----:B------:R-:W-:-:S02]  /*4e60*/  IMAD.U32 R8, RZ, RZ, UR5 ;  /* 0x00000005ff087e24 */ /* 0x000fc4000f8e00ff */
[----:B------:R-:W-:Y:S01]  /*4e70*/  IMAD.U32 R10, RZ, RZ, UR5 ;  /* 0x00000005ff0a7e24 */ /* 0x000fe2000f8e00ff */
[----:B------:R-:W-:Y:S01]  /*4e80*/  LEA R24, P1, R0, UR6, 0x2 ;  /* 0x0000000600187c11 */ /* 0x000fe2000f8210ff */
[----:B------:R-:W-:Y:S01]  /*4e90*/  IMAD.U32 R12, RZ, RZ, UR5 ;  /* 0x00000005ff0c7e24 */ /* 0x000fe2000f8e00ff */
[--C-:B------:R-:W-:Y:S01]  /*4ea0*/  LOP3.LUT R9, R8, 0x28, R3.reuse, 0xfe, !PT ;  /* 0x0000002808097812 */ /* 0x100fe200078efe03 */
[----:B------:R-:W-:Y:S01]  /*4eb0*/  IMAD.U32 R14, RZ, RZ, UR5 ;  /* 0x00000005ff0e7e24 */ /* 0x000fe2000f8e00ff */
[----:B------:R-:W-:Y:S01]  /*4ec0*/  LEA.HI.X.SX32 R26, R0, UR7, 0x2, P1 ;  /* 0x00000007001a7c11 */ /* 0x000fe200088f16ff */
[----:B------:R-:W-:Y:S01]  /*4ed0*/  IMAD.U32 R0, RZ, RZ, UR5 ;  /* 0x00000005ff007e24 */ /* 0x000fe2000f8e00ff */
[--C-:B------:R-:W-:Y:S01]  /*4ee0*/  LOP3.LUT R8, R12, 0x18, R3.reuse, 0xfe, !PT ;  /* 0x000000180c087812 */ /* 0x100fe200078efe03 */
[----:B------:R-:W-:Y:S01]  /*4ef0*/  IMAD R13, R9, UR4, RZ ;  /* 0x00000004090d7c24 */ /* 0x000fe2000f8e02ff */
[----:B------:R1:W-:Y:S02]  /*4f00*/  STS.64 [R92+UR15], R4 ;  /* 0x000000045c007988 */ /* 0x0003e40008000a0f */
[----:B------:R-:W-:-:S02]  /*4f10*/  LOP3.LUT R0, R0, 0x38, R3, 0xfe, !PT ;  /* 0x0000003800007812 */ /* 0x000fc400078efe03 */
[----:B------:R-:W-:Y:S03]  /*4f20*/  STS.64 [R92+UR15+0x200], R28 ;  /* 0x0002001c5c007988 */ /* 0x000fe60008000a0f */
[----:B------:R-:W-:Y:S01]  /*4f30*/  IMAD R15, R0, UR4, RZ ;  /* 0x00000004000f7c24 */ /* 0x000fe2000f8e02ff */
[----:B------:R2:W-:Y:S04]  /*4f40*/  STS.64 [R2+UR15+0x2000], R6 ;  /* 0x0020000602007988 */ /* 0x0005e80008000a0f */
[----:B------:R3:W-:Y:S01]  /*4f50*/  STS.64 [R2+UR15+0x2200], R30 ;  /* 0x0022001e02007988 */ /* 0x0007e20008000a0f */
[----:B-1----:R-:W-:Y:S01]  /*4f60*/  LOP3.LUT R4, R3, UR5, RZ, 0xfc, !PT ;  /* 0x0000000503047c12 */ /* 0x002fe2000f8efcff */
[----:B------:R-:W-:Y:S03]  /*4f70*/  BAR.SYNC.DEFER_BLOCKING 0x0 ;  /* 0x0000000000007b1d */ /* 0x000fe60000010000 */
[C---:B------:R-:W-:Y:S01]  /*4f80*/  ISETP.LT.AND P1, PT, R4.reuse, UR17, !P0 ;  /* 0x0000001104007c0c */ /* 0x040fe2000c721270 */
[----:B------:R-:W-:-:S02]  /*4f90*/  IMAD R5, R4, UR4, RZ ;  /* 0x0000000404057c24 */ /* 0x000fc4000f8e02ff */
[----:B--2---:R-:W-:-:S03]  /*4fa0*/  IMAD.U32 R6, RZ, RZ, UR5 ;  /* 0x00000005ff067e24 */ /* 0x004fc6000f8e00ff */
[C---:B------:R-:W-:Y:S01]  /*4fb0*/  LEA R4, P2, R5.reuse, R24, 0x2 ;  /* 0x0000001805047211 */ /* 0x040fe200078410ff */
[----:B---3--:R-:W-:Y:S01]  /*4fc0*/  IMAD.U32 R2, RZ, RZ, UR5 ;  /* 0x00000005ff027e24 */ /* 0x008fe2000f8e00ff */
[--C-:B------:R-:W-:Y:S02]  /*4fd0*/  LOP3.LUT R11, R6, 0x30, R3.reuse, 0xfe, !PT ;  /* 0x00000030060b7812 */ /* 0x100fe400078efe03 */
[----:B------:R-:W-:Y:S02]  /*4fe0*/  LEA.HI.X.SX32 R5, R5, R26, 0x2, P2 ;  /* 0x0000001a05057211 */ /* 0x000fe400010f16ff */
[----:B------:R-:W-:-:S04]  /*4ff0*/  LOP3.LUT R2, R2, 0x8, R3, 0xfe, !PT ;  /* 0x0000000802027812 */ /* 0x000fc800078efe03 */
[C---:B------:R-:W-:Y:S01]  /*5000*/  ISETP.LT.AND P4, PT, R2.reuse, UR17, !P0 ;  /* 0x0000001102007c0c */ /* 0x040fe2000c781270 */
[----:B------:R-:W-:Y:S01]  /*5010*/  IMAD R7, R2, UR4, RZ ;  /* 0x0000000402077c24 */ /* 0x000fe2000f8e02ff */
[--C-:B------:R-:W-:Y:S01]  /*5020*/  LOP3.LUT R2, R10, 0x20, R3.reuse, 0xfe, !PT ;  /* 0x000000200a027812 */ /* 0x100fe200078efe03 */
[----:B------:R-:W-:Y:S01]  /*5030*/  IMAD R10, R8, UR4, RZ ;  /* 0x00000004080a7c24 */ /* 0x000fe2000f8e02ff */
[----:B------:R-:W-:Y:S01]  /*5040*/  LOP3.LUT R3, R14, 0x10, R3, 0xfe, !PT ;  /* 0x000000100e037812 */ /* 0x000fe200078efe03 */
[----:B------:R-:W-:Y:S01]  /*5050*/  IMAD R14, R11, UR4, RZ ;  /* 0x000000040b0e7c24 */ /* 0x000fe2000f8e02ff */
[----:B------:R-:W-:Y:S01]  /*5060*/  LEA R6, P3, R7, R24, 0x2 ;  /* 0x0000001807067211 */ /* 0x000fe200078610ff */
[----:B------:R-:W1:Y:S01]  /*5070*/  LDS.64 R16, [R94+UR15] ;  /* 0x0000000f5e107984 */ /* 0x000e620008000a00 */
[C---:B------:R-:W-:Y:S01]  /*5080*/  ISETP.LT.AND P5, PT, R3.reuse, UR17, !P0 ;  /* 0x0000001103007c0c */ /* 0x040fe2000c7a1270 */
[----:B------:R-:W-:Y:S01]  /*5090*/  IMAD R3, R3, UR4, RZ ;  /* 0x0000000403037c24 */ /* 0x000fe2000f8e02ff */
[----:B------:R-:W-:Y:S01]  /*50a0*/  LEA.HI.X.SX32 R7, R7, R26, 0x2, P3 ;  /* 0x0000001a07077211 */ /* 0x000fe200018f16ff */
[----:B------:R-:W2:Y:S01]  /*50b0*/  LDS.64 R18, [R94+UR15+0x400] ;  /* 0x0004000f5e127984 */ /* 0x000ea20008000a00 */
[C---:B------:R-:W-:Y:S01]  /*50c0*/  IMAD R12, R2.reuse, UR4, RZ ;  /* 0x00000004020c7c24 */ /* 0x040fe2000f8e02ff */
[----:B------:R-:W-:-:S02]  /*50d0*/  ISETP.LT.AND P3, PT, R2, UR17, !P0 ;  /* 0x0000001102007c0c */ /* 0x000fc4000c761270 */
[----:B------:R-:W3:Y:S04]  /*50e0*/  LDS.64 R20, [R94+UR15+0x800] ;  /* 0x0008000f5e147984 */ /* 0x000ee80008000a00 */
[----:B------:R-:W4:Y:S04]  /*50f0*/  LDS.64 R22, [R94+UR15+0xc00] ;  /* 0x000c000f5e167984 */ /* 0x000f280008000a00 */
[----:B-1----:R1:W-:Y:S01]  /*5100*/  @P1 STG.E desc[UR28][R4.64], R16 ;  /* 0x0000001004001986 */ /* 0x0023e2000c10191c */
[----:B------:R-:W-:-:S03]  /*5110*/  LEA R2, P1, R3, R24, 0x2 ;  /* 0x0000001803027211 */ /* 0x000fc600078210ff */
[----:B------:R5:W-:Y:S01]  /*5120*/  @P4 STG.E desc[UR28][R6.64], R17 ;  /* 0x0000001106004986 */ /* 0x000be2000c10191c */
[----:B------:R-:W-:Y:S02]  /*5130*/  ISETP.LT.AND P4, PT, R8, UR17, !P0 ;  /* 0x0000001108007c0c */ /* 0x000fe4000c781270 */
[----:B------:R-:W-:Y:S02]  /*5140*/  LEA.HI.X.SX32 R3, R3, R26, 0x2, P1 ;  /* 0x0000001a03037211 */ /* 0x000fe400008f16ff */
[-C--:B------:R-:W-:Y:S02]  /*5150*/  LEA R8, P1, R13, R24.reuse, 0x2 ;  /* 0x000000180d087211 */ /* 0x080fe400078210ff */
[-C--:B-1----:R-:W-:Y:S01]  /*5160*/  LEA R4, P6, R10, R24.reuse, 0x2 ;  /* 0x000000180a047211 */ /* 0x082fe200078c10ff */
[----:B--2---:R1:W-:Y:S01]  /*5170*/  @P5 STG.E desc[UR28][R2.64], R18 ;  /* 0x0000001202005986 */ /* 0x0043e2000c10191c */
[----:B-----5:R-:W-:Y:S02]  /*5180*/  LEA R6, P2, R12, R24, 0x2 ;  /* 0x000000180c067211 */ /* 0x020fe400078410ff */
[----:B------:R-:W-:-:S02]  /*5190*/  LEA.HI.X.SX32 R5, R10, R26, 0x2, P6 ;  /* 0x0000001a0a057211 */ /* 0x000fc400030f16ff */
[-C--:B------:R-:W-:Y:S02]  /*51a0*/  LEA.HI.X.SX32 R7, R12, R26.reuse, 0x2, P2 ;  /* 0x0000001a0c077211 */ /* 0x080fe400010f16ff */
[----:B------:R-:W-:Y:S01]  /*51b0*/  ISETP.LT.AND P2, PT, R9, UR17, !P0 ;  /* 0x0000001109007c0c */ /* 0x000fe2000c741270 */
[----:B------:R1:W-:Y:S01]  /*51c0*/  @P4 STG.E desc[UR28][R4.64], R19 ;  /* 0x0000001304004986 */ /* 0x0003e2000c10191c */
[----:B------:R-:W-:Y:S02]  /*51d0*/  LEA.HI.X.SX32 R9, R13, R26, 0x2, P1 ;  /* 0x0000001a0d097211 */ /* 0x000fe400008f16ff */
[----:B------:R-:W-:Y:S01]  /*51e0*/  ISETP.LT.AND P1, PT, R11, UR17, !P0 ;  /* 0x000000110b007c0c */ /* 0x000fe2000c721270 */
[----:B---3--:R1:W-:Y:S01]  /*51f0*/  @P3 STG.E desc[UR28][R6.64], R20 ;  /* 0x0000001406003986 */ /* 0x0083e2000c10191c */
[----:B------:R-:W-:Y:S02]  /*5200*/  ISETP.LT.AND P0, PT, R0, UR17, !P0 ;  /* 0x0000001100007c0c */ /* 0x000fe4000c701270 */
[----:B------:R-:W-:-:S04]  /*5210*/  LEA R10, P6, R14, R24, 0x2 ;  /* 0x000000180e0a7211 */ /* 0x000fc800078c10ff */
[----:B------:R-:W-:Y:S01]  /*5220*/  LEA.HI.X.SX32 R11, R14, R26, 0x2, P6 ;  /* 0x0000001a0e0b7211 */ /* 0x000fe200030f16ff */
[----:B------:R1:W-:Y:S01]  /*5230*/  @P2 STG.E desc[UR28][R8.64], R21 ;  /* 0x0000001508002986 */ /* 0x0003e2000c10191c */
[----:B------:R-:W-:-:S03]  /*5240*/  LEA R12, P6, R15, R24, 0x2 ;  /* 0x000000180f0c7211 */ /* 0x000fc600078c10ff */
[----:B----4-:R1:W-:Y:S01]  /*5250*/  @P1 STG.E desc[UR28][R10.64], R22 ;  /* 0x000000160a001986 */ /* 0x0103e2000c10191c */
[----:B------:R-:W-:Y:S01]  /*5260*/  LEA.HI.X.SX32 R13, R15, R26, 0x2, P6 ;  /* 0x0000001a0f0d7211 */ /* 0x000fe200030f16ff */
[----:B------:R-:W-:Y:S08]  /*5270*/  @!P0 EXIT ;  /* 0x000000000000894d */ /* 0x000ff00003800000 */
[----:B------:R-:W-:Y:S01]  /*5280*/  STG.E desc[UR28][R12.64], R23 ;  /* 0x000000170c007986 */ /* 0x000fe2000c10191c */
[----:B------:R-:W-:Y:S05]  /*5290*/  EXIT ;  /* 0x000000000000794d */ /* 0x000fea0003800000 */
.L_x_2:
[----:B------:R-:W-:-:S00]  /*52a0*/  BRA `(.L_x_2) ;  /* 0xfffffffc00fc7947 */ /* 0x000fc0000383ffff */
[----:B------:R-:W-:-:S00]  /*52b0*/  NOP ;  /* 0x0000000000007918 */ /* 0x000fc00000000000 */
        /* <DEDUP_REMOVED lines=12> */
.L_x_3:


//--------------------- .nv.shared.matmul_kernel  --------------------------
	.section	.nv.shared.matmul_kernel,"aw",@nobits
	.sectionflags	@""
	.align	16
	.zero		1024


//--------------------- .nv.shared.reserved.0     --------------------------
	.section	.nv.shared.reserved.0,"aw",@nobits
	.weak		__nv_reservedSMEM_offset_0_alias
	.size		__nv_reservedSMEM_offset_0_alias, 0, 0
	.other		__nv_reservedSMEM_offset_0_alias,@"STO_CUDA_RESERVED_SHARED STV_DEFAULT"
__nv_reservedSMEM_offset_0_alias:
	.zero		0


//--------------------- .nv.constant0.matmul_kernel --------------------------
	.section	.nv.constant0.matmul_kernel,"a",@progbits
	.sectionflags	@""
	.align	4
.nv.constant0.matmul_kernel:
	.zero		608


//--------------------- SYMBOLS --------------------------

	.type		.nv.reservedSmem.offset0,@object
	.size		.nv.reservedSmem.offset0,0x4
